// auto-generated by cutlass_sweep.conv — config: {"arch": "sm_100", "cluster_m": 1, "cluster_n": 1, "conv_kind": "dgrad", "dtype": "e4m3", "ndim": 2, "tile_k": 32, "tile_m": 64, "tile_n": 64}
#include "cutlass/cutlass.h"
#include "cute/tensor.hpp"
#include "cutlass/kernel_hardware_info.hpp"
#include "cutlass/conv/convolution.h"
#include "cutlass/conv/dispatch_policy.hpp"
#include "cutlass/conv/collective/collective_builder.hpp"
#include "cutlass/conv/kernel/conv_universal.hpp"
#include "cutlass/conv/device/conv_universal_adapter.hpp"
#include "cutlass/epilogue/collective/collective_builder.hpp"

using namespace cute;
using Elem = cutlass::float_e4m3_t;
using Acc  = float;
using LayoutAB = cutlass::layout::TensorNHWC;
using LayoutC  = cutlass::layout::TensorNHWC;
constexpr auto ConvOp = cutlass::conv::Operator::kDgrad;
using TileShape    = Shape<_64, _64, Shape<_32>>;
using ClusterShape = Shape<_1, _1, _1>;

using CollectiveEpilogue = typename cutlass::epilogue::collective::CollectiveBuilder<
    cutlass::arch::Sm100, cutlass::arch::OpClassTensorOp,
    TileShape, ClusterShape,
    cutlass::epilogue::collective::EpilogueTileAuto,
    Acc, Acc,
    Elem, LayoutC, 128 / cutlass::sizeof_bits<Elem>::value,
    Elem, LayoutC, 128 / cutlass::sizeof_bits<Elem>::value,
    cutlass::epilogue::collective::EpilogueScheduleAuto
  >::CollectiveOp;

using CollectiveMainloop = typename cutlass::conv::collective::CollectiveBuilder<
    cutlass::arch::Sm100, cutlass::arch::OpClassTensorOp, ConvOp,
    Elem, LayoutAB, 128 / cutlass::sizeof_bits<Elem>::value,
    Elem, LayoutAB, 128 / cutlass::sizeof_bits<Elem>::value,
    Acc,
    TileShape, ClusterShape,
    cutlass::conv::collective::StageCountAutoCarveout<
        static_cast<int>(sizeof(typename CollectiveEpilogue::SharedStorage))>,
    cutlass::conv::collective::KernelScheduleAuto
  >::CollectiveOp;

using ProblemShape = cutlass::conv::ConvProblemShape<
    ConvOp, CollectiveMainloop::DispatchPolicy::NumSpatialDimensions>;
using ConvKernel = cutlass::conv::kernel::ConvUniversal<
    ProblemShape, CollectiveMainloop, CollectiveEpilogue>;
using Conv = cutlass::conv::device::ConvUniversalAdapter<ConvKernel>;

auto* _anchor = &cutlass::device_kernel<ConvKernel>;


// ===== COMPILED SASS (sm_100a) =====

	.target	sm_100a

	.elftype	@"ET_EXEC"


//--------------------- .note.nv.tkinfo           --------------------------
	.section	.note.nv.tkinfo,"",@"SHT_NOTE"
	.sectionflags	@"SHF_NOTE_NV_TKINFO"
	.tkinfo
        /*0018*/ 	.word	0x00000002
        /*0030*/ 	.string	""
        /*0030*/ 	.string	"ptxas"
        /*0030*/ 	.string	"Cuda compilation tools, release 13.0, V13.0.88"
        /*0030*/ 	.string	"Build cuda_13.0.r13.0/compiler.36424714_0"
        /*0030*/ 	.string	"-arch sm_100a -m 64 "



//--------------------- .note.nv.cuinfo           --------------------------
	.section	.note.nv.cuinfo,"",@"SHT_NOTE"
	.sectionflags	@"SHF_NOTE_NV_CUINFO"
        /*0018*/ 	.short	0x0002
        /*001a*/ 	.short	0x0064
        /*001c*/ 	.short	0x0082
	.zero		2


//--------------------- .nv.info                  --------------------------
	.section	.nv.info,"",@"SHT_CUDA_INFO"
	.align	4


	//----- nvinfo : EIATTR_REGCOUNT
	.align		4
        /*0000*/ 	.byte	0x04, 0x2f
        /*0002*/ 	.short	(.L_19 - .L_18)
	.align		4
.L_18:
        /*0004*/ 	.word	index@(_ZN7cutlass13device_kernelINS_4conv6kernel13ConvUniversalINS1_16ConvProblemShapeILNS1_8OperatorE1ELi2EEENS1_10collective14CollectiveConvINS1_47MainloopSm100TmaUmmaWarpSpecializedImplicitGemmILS5_1ELi54ELi2ELi1ELi2EN4cute5tupleIJNSA_1CILi1EEESD_SD_EEEEENSB_IJNSC_ILi64EEESG_NSB_IJNSC_ILi32EEEEEEEEENS_12float_e4m3_tESK_NSA_8TiledMMAINSA_8MMA_AtomIJNSA_10MMA_TraitsINSA_19SM100_MMA_F8F6F4_SSEJSK_SK_fSG_SG_NSA_17integral_constantINSA_4UMMA5MajorELSR_0EEENSP_ISR_LSR_1EEENSP_INSQ_7ScaleInELSU_0EEESV_EEEEEENSA_6LayoutISE_NSB_IJNSC_ILi0EEESZ_SZ_EEEEENSB_IJNSA_10UnderscoreES12_S12_EEEEENS7_6detail27Sm100ImplicitGemmTileTraitsINSA_20SM90_TMA_LOAD_IM2COLENSA_14ComposedLayoutINSA_7SwizzleILi1ELi4ELi3EEENSA_18smem_ptr_flag_bitsILi8EEENSY_INSB_IJNSC_ILi8EEESH_EEENSB_IJSH_SD_EEEEEEEvEENS16_INSA_13SM90_TMA_LOADENS18_INS19_ILi2ELi4ELi3EEES1C_NSY_INSB_IJSG_S1D_EEENSB_IJSD_SG_EEEEEEEvEEEENS_8epilogue10collective18CollectiveEpilogueINS1R_23Sm100TmaWarpSpecializedILi1ELi1ELi32ELb0ELb0EEEJSJ_NSB_IJNSY_ISG_SD_EES1W_EEESK_NSB_IJNSB_IJlllEEESD_SZ_EEESK_S1Z_NS1R_6fusion15FusionCallbacksIS1V_NS20_17LinearCombinationISK_fSK_fLNS_15FloatRoundStyleE2EEESJ_S1X_JEEENSA_5SM1004TMEM4LOAD26SM100_TMEM_LOAD_16dp32b32xES17_NS18_IS1K_S1C_NSY_INSB_IJS1D_SG_EEENSB_IJSG_SD_EEEEEEENSA_39AutoVectorizingCopyWithAssumedAlignmentILi128EEENSA_21SM90_TMA_STORE_IM2COLES2D_S2F_S2F_EEEvvEEEEvNT_6ParamsE)
        /*0008*/ 	.word	0x00000077


	//----- nvinfo : EIATTR_FRAME_SIZE
	.align		4
.L_19:
        /*000c*/ 	.byte	0x04, 0x11
        /*000e*/ 	.short	(.L_21 - .L_20)
	.align		4
.L_20:
        /*0010*/ 	.word	index@($__internal_2_$__cuda_sm10x_tcgen05_guardrail_trap_unallocated_columns_being_dealloced)
        /*0014*/ 	.word	0x00000008


	//----- nvinfo : EIATTR_FRAME_SIZE
	.align		4
.L_21:
        /*0018*/ 	.byte	0x04, 0x11
        /*001a*/ 	.short	(.L_23 - .L_22)
	.align		4
.L_22:
        /*001c*/ 	.word	index@($__internal_1_$__cuda_sm10x_tcgen05_guardrail_trap_phase_invalid_during_alloc)
        /*0020*/ 	.word	0x00000008


	//----- nvinfo : EIATTR_FRAME_SIZE
	.align		4
.L_23:
        /*0024*/ 	.byte	0x04, 0x11
        /*0026*/ 	.short	(.L_25 - .L_24)
	.align		4
.L_24:
        /*0028*/ 	.word	index@($__internal_0_$__cuda_sm10x_tcgen05_guardrail_trap_col_being_dealloced_not_returned_by_alloc)
        /*002c*/ 	.word	0x00000008


	//----- nvinfo : EIATTR_FRAME_SIZE
	.align		4
.L_25:
        /*0030*/ 	.byte	0x04, 0x11
        /*0032*/ 	.short	(.L_27 - .L_26)
	.align		4
.L_26:
        /*0034*/ 	.word	index@(_ZN7cutlass13device_kernelINS_4conv6kernel13ConvUniversalINS1_16ConvProblemShapeILNS1_8OperatorE1ELi2EEENS1_10collective14CollectiveConvINS1_47MainloopSm100TmaUmmaWarpSpecializedImplicitGemmILS5_1ELi54ELi2ELi1ELi2EN4cute5tupleIJNSA_1CILi1EEESD_SD_EEEEENSB_IJNSC_ILi64EEESG_NSB_IJNSC_ILi32EEEEEEEEENS_12float_e4m3_tESK_NSA_8TiledMMAINSA_8MMA_AtomIJNSA_10MMA_TraitsINSA_19SM100_MMA_F8F6F4_SSEJSK_SK_fSG_SG_NSA_17integral_constantINSA_4UMMA5MajorELSR_0EEENSP_ISR_LSR_1EEENSP_INSQ_7ScaleInELSU_0EEESV_EEEEEENSA_6LayoutISE_NSB_IJNSC_ILi0EEESZ_SZ_EEEEENSB_IJNSA_10UnderscoreES12_S12_EEEEENS7_6detail27Sm100ImplicitGemmTileTraitsINSA_20SM90_TMA_LOAD_IM2COLENSA_14ComposedLayoutINSA_7SwizzleILi1ELi4ELi3EEENSA_18smem_ptr_flag_bitsILi8EEENSY_INSB_IJNSC_ILi8EEESH_EEENSB_IJSH_SD_EEEEEEEvEENS16_INSA_13SM90_TMA_LOADENS18_INS19_ILi2ELi4ELi3EEES1C_NSY_INSB_IJSG_S1D_EEENSB_IJSD_SG_EEEEEEEvEEEENS_8epilogue10collective18CollectiveEpilogueINS1R_23Sm100TmaWarpSpecializedILi1ELi1ELi32ELb0ELb0EEEJSJ_NSB_IJNSY_ISG_SD_EES1W_EEESK_NSB_IJNSB_IJlllEEESD_SZ_EEESK_S1Z_NS1R_6fusion15FusionCallbacksIS1V_NS20_17LinearCombinationISK_fSK_fLNS_15FloatRoundStyleE2EEESJ_S1X_JEEENSA_5SM1004TMEM4LOAD26SM100_TMEM_LOAD_16dp32b32xES17_NS18_IS1K_S1C_NSY_INSB_IJS1D_SG_EEENSB_IJSG_SD_EEEEEEENSA_39AutoVectorizingCopyWithAssumedAlignmentILi128EEENSA_21SM90_TMA_STORE_IM2COLES2D_S2F_S2F_EEEvvEEEEvNT_6ParamsE)
        /*0038*/ 	.word	0x00000008


	//----- nvinfo : EIATTR_MIN_STACK_SIZE
	.align		4
.L_27:
        /*003c*/ 	.byte	0x04, 0x12
        /*003e*/ 	.short	(.L_29 - .L_28)
	.align		4
.L_28:
        /*0040*/ 	.word	index@(_ZN7cutlass13device_kernelINS_4conv6kernel13ConvUniversalINS1_16ConvProblemShapeILNS1_8OperatorE1ELi2EEENS1_10collective14CollectiveConvINS1_47MainloopSm100TmaUmmaWarpSpecializedImplicitGemmILS5_1ELi54ELi2ELi1ELi2EN4cute5tupleIJNSA_1CILi1EEESD_SD_EEEEENSB_IJNSC_ILi64EEESG_NSB_IJNSC_ILi32EEEEEEEEENS_12float_e4m3_tESK_NSA_8TiledMMAINSA_8MMA_AtomIJNSA_10MMA_TraitsINSA_19SM100_MMA_F8F6F4_SSEJSK_SK_fSG_SG_NSA_17integral_constantINSA_4UMMA5MajorELSR_0EEENSP_ISR_LSR_1EEENSP_INSQ_7ScaleInELSU_0EEESV_EEEEEENSA_6LayoutISE_NSB_IJNSC_ILi0EEESZ_SZ_EEEEENSB_IJNSA_10UnderscoreES12_S12_EEEEENS7_6detail27Sm100ImplicitGemmTileTraitsINSA_20SM90_TMA_LOAD_IM2COLENSA_14ComposedLayoutINSA_7SwizzleILi1ELi4ELi3EEENSA_18smem_ptr_flag_bitsILi8EEENSY_INSB_IJNSC_ILi8EEESH_EEENSB_IJSH_SD_EEEEEEEvEENS16_INSA_13SM90_TMA_LOADENS18_INS19_ILi2ELi4ELi3EEES1C_NSY_INSB_IJSG_S1D_EEENSB_IJSD_SG_EEEEEEEvEEEENS_8epilogue10collective18CollectiveEpilogueINS1R_23Sm100TmaWarpSpecializedILi1ELi1ELi32ELb0ELb0EEEJSJ_NSB_IJNSY_ISG_SD_EES1W_EEESK_NSB_IJNSB_IJlllEEESD_SZ_EEESK_S1Z_NS1R_6fusion15FusionCallbacksIS1V_NS20_17LinearCombinationISK_fSK_fLNS_15FloatRoundStyleE2EEESJ_S1X_JEEENSA_5SM1004TMEM4LOAD26SM100_TMEM_LOAD_16dp32b32xES17_NS18_IS1K_S1C_NSY_INSB_IJS1D_SG_EEENSB_IJSG_SD_EEEEEEENSA_39AutoVectorizingCopyWithAssumedAlignmentILi128EEENSA_21SM90_TMA_STORE_IM2COLES2D_S2F_S2F_EEEvvEEEEvNT_6ParamsE)
        /*0044*/ 	.word	0x00000008
.L_29:


//--------------------- .nv.compat                --------------------------
	.section	.nv.compat,"",@"SHT_CUDA_COMPAT_INFO"
	.align	4
        /*0000*/ 	.byte	0x02, 0x09, 0x01, 0x00, 0x02, 0x02, 0x02, 0x00, 0x02, 0x05, 0x05, 0x00, 0x03, 0x07, 0x01, 0x01
        /*0010*/ 	.byte	0x02, 0x03, 0x01, 0x00, 0x02, 0x06, 0x01, 0x00, 0x04, 0x0b, 0x08, 0x00, 0x09, 0x00, 0x00, 0x00
        /*0020*/ 	.byte	0x00, 0x00, 0x00, 0x00


//--------------------- .nv.info._ZN7cutlass13device_kernelINS_4conv6kernel13ConvUniversalINS1_16ConvProblemShapeILNS1_8OperatorE1ELi2EEENS1_10collective14CollectiveConvINS1_47MainloopSm100TmaUmmaWarpSpecializedImplicitGemmILS5_1ELi54ELi2ELi1ELi2EN4cute5tupleIJNSA_1CILi1EEESD_SD_EEEEENSB_IJNSC_ILi64EEESG_NSB_IJNSC_ILi32EEEEEEEEENS_12float_e4m3_tESK_NSA_8TiledMMAINSA_8MMA_AtomIJNSA_10MMA_TraitsINSA_19SM100_MMA_F8F6F4_SSEJSK_SK_fSG_SG_NSA_17integral_constantINSA_4UMMA5MajorELSR_0EEENSP_ISR_LSR_1EEENSP_INSQ_7ScaleInELSU_0EEESV_EEEEEENSA_6LayoutISE_NSB_IJNSC_ILi0EEESZ_SZ_EEEEENSB_IJNSA_10UnderscoreES12_S12_EEEEENS7_6detail27Sm100ImplicitGemmTileTraitsINSA_20SM90_TMA_LOAD_IM2COLENSA_14ComposedLayoutINSA_7SwizzleILi1ELi4ELi3EEENSA_18smem_ptr_flag_bitsILi8EEENSY_INSB_IJNSC_ILi8EEESH_EEENSB_IJSH_SD_EEEEEEEvEENS16_INSA_13SM90_TMA_LOADENS18_INS19_ILi2ELi4ELi3EEES1C_NSY_INSB_IJSG_S1D_EEENSB_IJSD_SG_EEEEEEEvEEEENS_8epilogue10collective18CollectiveEpilogueINS1R_23Sm100TmaWarpSpecializedILi1ELi1ELi32ELb0ELb0EEEJSJ_NSB_IJNSY_ISG_SD_EES1W_EEESK_NSB_IJNSB_IJlllEEESD_SZ_EEESK_S1Z_NS1R_6fusion15FusionCallbacksIS1V_NS20_17LinearCombinationISK_fSK_fLNS_15FloatRoundStyleE2EEESJ_S1X_JEEENSA_5SM1004TMEM4LOAD26SM100_TMEM_LOAD_16dp32b32xES17_NS18_IS1K_S1C_NSY_INSB_IJS1D_SG_EEENSB_IJSG_SD_EEEEEEENSA_39AutoVectorizingCopyWithAssumedAlignmentILi128EEENSA_21SM90_TMA_STORE_IM2COLES2D_S2F_S2F_EEEvvEEEEvNT_6ParamsE --------------------------
	.section	.nv.info._ZN7cutlass13device_kernelINS_4conv6kernel13ConvUniversalINS1_16ConvProblemShapeILNS1_8OperatorE1ELi2EEENS1_10collective14CollectiveConvINS1_47MainloopSm100TmaUmmaWarpSpecializedImplicitGemmILS5_1ELi54ELi2ELi1ELi2EN4cute5tupleIJNSA_1CILi1EEESD_SD_EEEEENSB_IJNSC_ILi64EEESG_NSB_IJNSC_ILi32EEEEEEEEENS_12float_e4m3_tESK_NSA_8TiledMMAINSA_8MMA_AtomIJNSA_10MMA_TraitsINSA_19SM100_MMA_F8F6F4_SSEJSK_SK_fSG_SG_NSA_17integral_constantINSA_4UMMA5MajorELSR_0EEENSP_ISR_LSR_1EEENSP_INSQ_7ScaleInELSU_0EEESV_EEEEEENSA_6LayoutISE_NSB_IJNSC_ILi0EEESZ_SZ_EEEEENSB_IJNSA_10UnderscoreES12_S12_EEEEENS7_6detail27Sm100ImplicitGemmTileTraitsINSA_20SM90_TMA_LOAD_IM2COLENSA_14ComposedLayoutINSA_7SwizzleILi1ELi4ELi3EEENSA_18smem_ptr_flag_bitsILi8EEENSY_INSB_IJNSC_ILi8EEESH_EEENSB_IJSH_SD_EEEEEEEvEENS16_INSA_13SM90_TMA_LOADENS18_INS19_ILi2ELi4ELi3EEES1C_NSY_INSB_IJSG_S1D_EEENSB_IJSD_SG_EEEEEEEvEEEENS_8epilogue10collective18CollectiveEpilogueINS1R_23Sm100TmaWarpSpecializedILi1ELi1ELi32ELb0ELb0EEEJSJ_NSB_IJNSY_ISG_SD_EES1W_EEESK_NSB_IJNSB_IJlllEEESD_SZ_EEESK_S1Z_NS1R_6fusion15FusionCallbacksIS1V_NS20_17LinearCombinationISK_fSK_fLNS_15FloatRoundStyleE2EEESJ_S1X_JEEENSA_5SM1004TMEM4LOAD26SM100_TMEM_LOAD_16dp32b32xES17_NS18_IS1K_S1C_NSY_INSB_IJS1D_SG_EEENSB_IJSG_SD_EEEEEEENSA_39AutoVectorizingCopyWithAssumedAlignmentILi128EEENSA_21SM90_TMA_STORE_IM2COLES2D_S2F_S2F_EEEvvEEEEvNT_6ParamsE,"",@"SHT_CUDA_INFO"
	.sectionflags	@""
	.align	4


	//----- nvinfo : EIATTR_CUDA_API_VERSION
	.align		4
        /*0000*/ 	.byte	0x04, 0x37
        /*0002*/ 	.short	(.L_31 - .L_30)
.L_30:
        /*0004*/ 	.word	0x00000082


	//----- nvinfo : EIATTR_KPARAM_INFO
	.align		4
.L_31:
        /*0008*/ 	.byte	0x04, 0x17
        /*000a*/ 	.short	(.L_33 - .L_32)
.L_32:
        /*000c*/ 	.word	0x00000000
        /*0010*/ 	.short	0x0000
        /*0012*/ 	.short	0x0000
        /*0014*/ 	.byte	0x00, 0xf0, 0x01, 0x20


	//----- nvinfo : EIATTR_AT_ENTRY_FRAGMENTS
	.align		4
.L_33:
        /*0018*/ 	.byte	0x04, 0x4f
        /*001a*/ 	.short	(.L_35 - .L_34)


	//   ....[0]....
.L_34:
        /*001c*/ 	.word	0x00000006


	//----- nvinfo : EIATTR_RESERVED_SMEM_USED
	.align		4
.L_35:
        /*0020*/ 	.byte	0x01, 0x41
	.zero		2


	//----- nvinfo : EIATTR_SPARSE_MMA_MASK
	.align		4
        /*0024*/ 	.byte	0x03, 0x50
        /*0026*/ 	.short	0x0000


	//----- nvinfo : EIATTR_TCGEN05_1CTA_USED
	.align		4
        /*0028*/ 	.byte	0x01, 0x51
	.zero		2


	//----- nvinfo : EIATTR_MAXREG_COUNT
	.align		4
        /*002c*/ 	.byte	0x03, 0x1b
        /*002e*/ 	.short	0x00ff


	//----- nvinfo : EIATTR_NUM_BARRIERS
	.align		4
        /*0030*/ 	.byte	0x02, 0x4c
        /*0032*/ 	.byte	0x07
	.zero		1


	//----- nvinfo : EIATTR_EXTERNS
	.align		4
        /*0034*/ 	.byte	0x04, 0x0f
        /*0036*/ 	.short	(.L_37 - .L_36)


	//   ....[0]....
	.align		4
.L_36:
        /*0038*/ 	.word	index@(__assertfail)


	//----- nvinfo : EIATTR_MERCURY_ISA_VERSION
	.align		4
.L_37:
        /*003c*/ 	.byte	0x03, 0x5f
        /*003e*/ 	.short	0x0101


	//----- nvinfo : EIATTR_INT_WARP_WIDE_INSTR_OFFSETS
	.align		4
        /*0040*/ 	.byte	0x04, 0x31
        /*0042*/ 	.short	(.L_39 - .L_38)


	//   ....[0]....
.L_38:
        /*0044*/ 	.word	0x00005c70


	//   ....[1]....
        /*0048*/ 	.word	0x00005c90


	//   ....[2]....
        /*004c*/ 	.word	0x00005cc0


	//   ....[3]....
        /*0050*/ 	.word	0x00006650


	//   ....[4]....
        /*0054*/ 	.word	0x00006850


	//----- nvinfo : EIATTR_COOP_GROUP_MASK_REGIDS
	.align		4
.L_39:
        /*0058*/ 	.byte	0x04, 0x29
        /*005a*/ 	.short	(.L_41 - .L_40)


	//   ....[0]....
.L_40:
        /*005c*/ 	.word	0xffffffff


	//   ....[1]....
        /*0060*/ 	.word	0xffffffff


	//   ....[2]....
        /*0064*/ 	.word	0xffffffff


	//   ....[3]....
        /*0068*/ 	.word	0xffffffff


	//   ....[4]....
        /*006c*/ 	.word	0xffffffff


	//   ....[5]....
        /*0070*/ 	.word	0xffffffff


	//   ....[6]....
        /*0074*/ 	.word	0xffffffff


	//   ....[7]....
        /*0078*/ 	.word	0xffffffff


	//   ....[8]....
        /*007c*/ 	.word	0xffffffff


	//   ....[9]....
        /*0080*/ 	.word	0xffffffff


	//   ....[10]....
        /*0084*/ 	.word	0xffffffff


	//   ....[11]....
        /*0088*/ 	.word	0xffffffff


	//----- nvinfo : EIATTR_COOP_GROUP_INSTR_OFFSETS
	.align		4
.L_41:
        /*008c*/ 	.byte	0x04, 0x28
        /*008e*/ 	.short	(.L_43 - .L_42)


	//   ....[0]....
.L_42:
        /*0090*/ 	.word	0x000000a0


	//   ....[1]....
        /*0094*/ 	.word	0x00000510


	//   ....[2]....
        /*0098*/ 	.word	0x00000cf0


	//   ....[3]....
        /*009c*/ 	.word	0x00000e30


	//   ....[4]....
        /*00a0*/ 	.word	0x00000f30


	//   ....[5]....
        /*00a4*/ 	.word	0x00001080


	//   ....[6]....
        /*00a8*/ 	.word	0x00002700


	//   ....[7]....
        /*00ac*/ 	.word	0x00005170


	//   ....[8]....
        /*00b0*/ 	.word	0x00005380


	//   ....[9]....
        /*00b4*/ 	.word	0x000053b0


	//   ....[10]....
        /*00b8*/ 	.word	0x00005b50


	//   ....[11]....
        /*00bc*/ 	.word	0x00005d90


	//----- nvinfo : EIATTR_VRC_CTA_INIT_COUNT
	.align		4
.L_43:
        /*00c0*/ 	.byte	0x02, 0x4a
        /*00c2*/ 	.byte	0x80
	.zero		1


	//----- nvinfo : EIATTR_SYSCALL_OFFSETS
	.align		4
        /*00c4*/ 	.byte	0x04, 0x46
        /*00c6*/ 	.short	(.L_45 - .L_44)


	//   ....[0]....
.L_44:
        /*00c8*/ 	.word	0x00007280


	//   ....[1]....
        /*00cc*/ 	.word	0x000073c0


	//   ....[2]....
        /*00d0*/ 	.word	0x00007ac0


	//----- nvinfo : EIATTR_MBARRIER_INSTR_OFFSETS
	.align		4
.L_45:
        /*00d4*/ 	.byte	0x04, 0x39
        /*00d6*/ 	.short	(.L_47 - .L_46)


	//   ....[0]....
.L_46:
        /*00d8*/ 	.word	0x00000610
        /*00dc*/ 	.word	0x000000ff
        /*00e0*/ 	.word	0x00000000
        /*00e4*/ 	.short	0x0100
        /*00e6*/ 	.byte	0x05
	.zero		1


	//   ....[1]....
        /*00e8*/ 	.word	0x00000620
        /*00ec*/ 	.word	0x000000ff
        /*00f0*/ 	.word	0x000001b0
        /*00f4*/ 	.short	0x0100
        /*00f6*/ 	.byte	0x05
	.zero		1


	//   ....[2]....
        /*00f8*/ 	.word	0x00000630
        /*00fc*/ 	.word	0x000000ff
        /*0100*/ 	.word	0x00000008
        /*0104*/ 	.short	0x0100
        /*0106*/ 	.byte	0x05
	.zero		1


	//   ....[3]....
        /*0108*/ 	.word	0x00000640
        /*010c*/ 	.word	0x000000ff
        /*0110*/ 	.word	0x000001b8
        /*0114*/ 	.short	0x0100
        /*0116*/ 	.byte	0x05
	.zero		1


	//   ....[4]....
        /*0118*/ 	.word	0x00000650
        /*011c*/ 	.word	0x000000ff
        /*0120*/ 	.word	0x00000010
        /*0124*/ 	.short	0x0100
        /*0126*/ 	.byte	0x05
	.zero		1


	//   ....[5]....
        /*0128*/ 	.word	0x00000660
        /*012c*/ 	.word	0x000000ff
        /*0130*/ 	.word	0x000001c0
        /*0134*/ 	.short	0x0100
        /*0136*/ 	.byte	0x05
	.zero		1


	//   ....[6]....
        /*0138*/ 	.word	0x00000670
        /*013c*/ 	.word	0x000000ff
        /*0140*/ 	.word	0x00000018
        /*0144*/ 	.short	0x0100
        /*0146*/ 	.byte	0x05
	.zero		1


	//   ....[7]....
        /*0148*/ 	.word	0x00000680
        /*014c*/ 	.word	0x000000ff
        /*0150*/ 	.word	0x000001c8
        /*0154*/ 	.short	0x0100
        /*0156*/ 	.byte	0x05
	.zero		1


	//   ....[8]....
        /*0158*/ 	.word	0x00000690
        /*015c*/ 	.word	0x000000ff
        /*0160*/ 	.word	0x00000020
        /*0164*/ 	.short	0x0100
        /*0166*/ 	.byte	0x05
	.zero		1


	//   ....[9]....
        /*0168*/ 	.word	0x000006a0
        /*016c*/ 	.word	0x000000ff
        /*0170*/ 	.word	0x000001d0
        /*0174*/ 	.short	0x0100
        /*0176*/ 	.byte	0x05
	.zero		1


	//   ....[10]....
        /*0178*/ 	.word	0x000006b0
        /*017c*/ 	.word	0x000000ff
        /*0180*/ 	.word	0x00000028
        /*0184*/ 	.short	0x0100
        /*0186*/ 	.byte	0x05
	.zero		1


	//   ....[11]....
        /*0188*/ 	.word	0x000006c0
        /*018c*/ 	.word	0x000000ff
        /*0190*/ 	.word	0x000001d8
        /*0194*/ 	.short	0x0100
        /*0196*/ 	.byte	0x05
	.zero		1


	//   ....[12]....
        /*0198*/ 	.word	0x000006d0
        /*019c*/ 	.word	0x000000ff
        /*01a0*/ 	.word	0x00000030
        /*01a4*/ 	.short	0x0100
        /*01a6*/ 	.byte	0x05
	.zero		1


	//   ....[13]....
        /*01a8*/ 	.word	0x000006e0
        /*01ac*/ 	.word	0x000000ff
        /*01b0*/ 	.word	0x000001e0
        /*01b4*/ 	.short	0x0100
        /*01b6*/ 	.byte	0x05
	.zero		1


	//   ....[14]....
        /*01b8*/ 	.word	0x000006f0
        /*01bc*/ 	.word	0x000000ff
        /*01c0*/ 	.word	0x00000038
        /*01c4*/ 	.short	0x0100
        /*01c6*/ 	.byte	0x05
	.zero		1


	//   ....[15]....
        /*01c8*/ 	.word	0x00000700
        /*01cc*/ 	.word	0x000000ff
        /*01d0*/ 	.word	0x000001e8
        /*01d4*/ 	.short	0x0100
        /*01d6*/ 	.byte	0x05
	.zero		1


	//   ....[16]....
        /*01d8*/ 	.word	0x00000710
        /*01dc*/ 	.word	0x000000ff
        /*01e0*/ 	.word	0x00000040
        /*01e4*/ 	.short	0x0100
        /*01e6*/ 	.byte	0x05
	.zero		1


	//   ....[17]....
        /*01e8*/ 	.word	0x00000720
        /*01ec*/ 	.word	0x000000ff
        /*01f0*/ 	.word	0x000001f0
        /*01f4*/ 	.short	0x0100
        /*01f6*/ 	.byte	0x05
	.zero		1


	//   ....[18]....
        /*01f8*/ 	.word	0x00000730
        /*01fc*/ 	.word	0x000000ff
        /*0200*/ 	.word	0x00000048
        /*0204*/ 	.short	0x0100
        /*0206*/ 	.byte	0x05
	.zero		1


	//   ....[19]....
        /*0208*/ 	.word	0x00000740
        /*020c*/ 	.word	0x000000ff
        /*0210*/ 	.word	0x000001f8
        /*0214*/ 	.short	0x0100
        /*0216*/ 	.byte	0x05
	.zero		1


	//   ....[20]....
        /*0218*/ 	.word	0x00000750
        /*021c*/ 	.word	0x000000ff
        /*0220*/ 	.word	0x00000050
        /*0224*/ 	.short	0x0100
        /*0226*/ 	.byte	0x05
	.zero		1


	//   ....[21]....
        /*0228*/ 	.word	0x00000760
        /*022c*/ 	.word	0x000000ff
        /*0230*/ 	.word	0x00000200
        /*0234*/ 	.short	0x0100
        /*0236*/ 	.byte	0x05
	.zero		1


	//   ....[22]....
        /*0238*/ 	.word	0x00000770
        /*023c*/ 	.word	0x000000ff
        /*0240*/ 	.word	0x00000058
        /*0244*/ 	.short	0x0100
        /*0246*/ 	.byte	0x05
	.zero		1


	//   ....[23]....
        /*0248*/ 	.word	0x00000780
        /*024c*/ 	.word	0x000000ff
        /*0250*/ 	.word	0x00000208
        /*0254*/ 	.short	0x0100
        /*0256*/ 	.byte	0x05
	.zero		1


	//   ....[24]....
        /*0258*/ 	.word	0x00000790
        /*025c*/ 	.word	0x000000ff
        /*0260*/ 	.word	0x00000060
        /*0264*/ 	.short	0x0100
        /*0266*/ 	.byte	0x05
	.zero		1


	//   ....[25]....
        /*0268*/ 	.word	0x000007a0
        /*026c*/ 	.word	0x000000ff
        /*0270*/ 	.word	0x00000210
        /*0274*/ 	.short	0x0100
        /*0276*/ 	.byte	0x05
	.zero		1


	//   ....[26]....
        /*0278*/ 	.word	0x000007b0
        /*027c*/ 	.word	0x000000ff
        /*0280*/ 	.word	0x00000068
        /*0284*/ 	.short	0x0100
        /*0286*/ 	.byte	0x05
	.zero		1


	//   ....[27]....
        /*0288*/ 	.word	0x000007c0
        /*028c*/ 	.word	0x000000ff
        /*0290*/ 	.word	0x00000218
        /*0294*/ 	.short	0x0100
        /*0296*/ 	.byte	0x05
	.zero		1


	//   ....[28]....
        /*0298*/ 	.word	0x000007d0
        /*029c*/ 	.word	0x000000ff
        /*02a0*/ 	.word	0x00000070
        /*02a4*/ 	.short	0x0100
        /*02a6*/ 	.byte	0x05
	.zero		1


	//   ....[29]....
        /*02a8*/ 	.word	0x000007e0
        /*02ac*/ 	.word	0x000000ff
        /*02b0*/ 	.word	0x00000220
        /*02b4*/ 	.short	0x0100
        /*02b6*/ 	.byte	0x05
	.zero		1


	//   ....[30]....
        /*02b8*/ 	.word	0x000007f0
        /*02bc*/ 	.word	0x000000ff
        /*02c0*/ 	.word	0x00000078
        /*02c4*/ 	.short	0x0100
        /*02c6*/ 	.byte	0x05
	.zero		1


	//   ....[31]....
        /*02c8*/ 	.word	0x00000800
        /*02cc*/ 	.word	0x000000ff
        /*02d0*/ 	.word	0x00000228
        /*02d4*/ 	.short	0x0100
        /*02d6*/ 	.byte	0x05
	.zero		1


	//   ....[32]....
        /*02d8*/ 	.word	0x00000810
        /*02dc*/ 	.word	0x000000ff
        /*02e0*/ 	.word	0x00000080
        /*02e4*/ 	.short	0x0100
        /*02e6*/ 	.byte	0x05
	.zero		1


	//   ....[33]....
        /*02e8*/ 	.word	0x00000820
        /*02ec*/ 	.word	0x000000ff
        /*02f0*/ 	.word	0x00000230
        /*02f4*/ 	.short	0x0100
        /*02f6*/ 	.byte	0x05
	.zero		1


	//   ....[34]....
        /*02f8*/ 	.word	0x00000830
        /*02fc*/ 	.word	0x000000ff
        /*0300*/ 	.word	0x00000088
        /*0304*/ 	.short	0x0100
        /*0306*/ 	.byte	0x05
	.zero		1


	//   ....[35]....
        /*0308*/ 	.word	0x00000840
        /*030c*/ 	.word	0x000000ff
        /*0310*/ 	.word	0x00000238
        /*0314*/ 	.short	0x0100
        /*0316*/ 	.byte	0x05
	.zero		1


	//   ....[36]....
        /*0318*/ 	.word	0x00000850
        /*031c*/ 	.word	0x000000ff
        /*0320*/ 	.word	0x00000090
        /*0324*/ 	.short	0x0100
        /*0326*/ 	.byte	0x05
	.zero		1


	//   ....[37]....
        /*0328*/ 	.word	0x00000860
        /*032c*/ 	.word	0x000000ff
        /*0330*/ 	.word	0x00000240
        /*0334*/ 	.short	0x0100
        /*0336*/ 	.byte	0x05
	.zero		1


	//   ....[38]....
        /*0338*/ 	.word	0x00000870
        /*033c*/ 	.word	0x000000ff
        /*0340*/ 	.word	0x00000098
        /*0344*/ 	.short	0x0100
        /*0346*/ 	.byte	0x05
	.zero		1


	//   ....[39]....
        /*0348*/ 	.word	0x00000880
        /*034c*/ 	.word	0x000000ff
        /*0350*/ 	.word	0x00000248
        /*0354*/ 	.short	0x0100
        /*0356*/ 	.byte	0x05
	.zero		1


	//   ....[40]....
        /*0358*/ 	.word	0x00000890
        /*035c*/ 	.word	0x000000ff
        /*0360*/ 	.word	0x000000a0
        /*0364*/ 	.short	0x0100
        /*0366*/ 	.byte	0x05
	.zero		1


	//   ....[41]....
        /*0368*/ 	.word	0x000008a0
        /*036c*/ 	.word	0x000000ff
        /*0370*/ 	.word	0x00000250
        /*0374*/ 	.short	0x0100
        /*0376*/ 	.byte	0x05
	.zero		1


	//   ....[42]....
        /*0378*/ 	.word	0x000008b0
        /*037c*/ 	.word	0x000000ff
        /*0380*/ 	.word	0x000000a8
        /*0384*/ 	.short	0x0100
        /*0386*/ 	.byte	0x05
	.zero		1


	//   ....[43]....
        /*0388*/ 	.word	0x000008c0
        /*038c*/ 	.word	0x000000ff
        /*0390*/ 	.word	0x00000258
        /*0394*/ 	.short	0x0100
        /*0396*/ 	.byte	0x05
	.zero		1


	//   ....[44]....
        /*0398*/ 	.word	0x000008d0
        /*039c*/ 	.word	0x000000ff
        /*03a0*/ 	.word	0x000000b0
        /*03a4*/ 	.short	0x0100
        /*03a6*/ 	.byte	0x05
	.zero		1


	//   ....[45]....
        /*03a8*/ 	.word	0x000008e0
        /*03ac*/ 	.word	0x000000ff
        /*03b0*/ 	.word	0x00000260
        /*03b4*/ 	.short	0x0100
        /*03b6*/ 	.byte	0x05
	.zero		1


	//   ....[46]....
        /*03b8*/ 	.word	0x000008f0
        /*03bc*/ 	.word	0x000000ff
        /*03c0*/ 	.word	0x000000b8
        /*03c4*/ 	.short	0x0100
        /*03c6*/ 	.byte	0x05
	.zero		1


	//   ....[47]....
        /*03c8*/ 	.word	0x00000900
        /*03cc*/ 	.word	0x000000ff
        /*03d0*/ 	.word	0x00000268
        /*03d4*/ 	.short	0x0100
        /*03d6*/ 	.byte	0x05
	.zero		1


	//   ....[48]....
        /*03d8*/ 	.word	0x00000910
        /*03dc*/ 	.word	0x000000ff
        /*03e0*/ 	.word	0x000000c0
        /*03e4*/ 	.short	0x0100
        /*03e6*/ 	.byte	0x05
	.zero		1


	//   ....[49]....
        /*03e8*/ 	.word	0x00000920
        /*03ec*/ 	.word	0x000000ff
        /*03f0*/ 	.word	0x00000270
        /*03f4*/ 	.short	0x0100
        /*03f6*/ 	.byte	0x05
	.zero		1


	//   ....[50]....
        /*03f8*/ 	.word	0x00000930
        /*03fc*/ 	.word	0x000000ff
        /*0400*/ 	.word	0x000000c8
        /*0404*/ 	.short	0x0100
        /*0406*/ 	.byte	0x05
	.zero		1


	//   ....[51]....
        /*0408*/ 	.word	0x00000940
        /*040c*/ 	.word	0x000000ff
        /*0410*/ 	.word	0x00000278
        /*0414*/ 	.short	0x0100
        /*0416*/ 	.byte	0x05
	.zero		1


	//   ....[52]....
        /*0418*/ 	.word	0x00000950
        /*041c*/ 	.word	0x000000ff
        /*0420*/ 	.word	0x000000d0
        /*0424*/ 	.short	0x0100
        /*0426*/ 	.byte	0x05
	.zero		1


	//   ....[53]....
        /*0428*/ 	.word	0x00000960
        /*042c*/ 	.word	0x000000ff
        /*0430*/ 	.word	0x00000280
        /*0434*/ 	.short	0x0100
        /*0436*/ 	.byte	0x05
	.zero		1


	//   ....[54]....
        /*0438*/ 	.word	0x00000970
        /*043c*/ 	.word	0x000000ff
        /*0440*/ 	.word	0x000000d8
        /*0444*/ 	.short	0x0100
        /*0446*/ 	.byte	0x05
	.zero		1


	//   ....[55]....
        /*0448*/ 	.word	0x00000980
        /*044c*/ 	.word	0x000000ff
        /*0450*/ 	.word	0x00000288
        /*0454*/ 	.short	0x0100
        /*0456*/ 	.byte	0x05
	.zero		1


	//   ....[56]....
        /*0458*/ 	.word	0x00000990
        /*045c*/ 	.word	0x000000ff
        /*0460*/ 	.word	0x000000e0
        /*0464*/ 	.short	0x0100
        /*0466*/ 	.byte	0x05
	.zero		1


	//   ....[57]....
        /*0468*/ 	.word	0x000009a0
        /*046c*/ 	.word	0x000000ff
        /*0470*/ 	.word	0x00000290
        /*0474*/ 	.short	0x0100
        /*0476*/ 	.byte	0x05
	.zero		1


	//   ....[58]....
        /*0478*/ 	.word	0x000009b0
        /*047c*/ 	.word	0x000000ff
        /*0480*/ 	.word	0x000000e8
        /*0484*/ 	.short	0x0100
        /*0486*/ 	.byte	0x05
	.zero		1


	//   ....[59]....
        /*0488*/ 	.word	0x000009c0
        /*048c*/ 	.word	0x000000ff
        /*0490*/ 	.word	0x00000298
        /*0494*/ 	.short	0x0100
        /*0496*/ 	.byte	0x05
	.zero		1


	//   ....[60]....
        /*0498*/ 	.word	0x000009d0
        /*049c*/ 	.word	0x000000ff
        /*04a0*/ 	.word	0x000000f0
        /*04a4*/ 	.short	0x0100
        /*04a6*/ 	.byte	0x05
	.zero		1


	//   ....[61]....
        /*04a8*/ 	.word	0x000009e0
        /*04ac*/ 	.word	0x000000ff
        /*04b0*/ 	.word	0x000002a0
        /*04b4*/ 	.short	0x0100
        /*04b6*/ 	.byte	0x05
	.zero		1


	//   ....[62]....
        /*04b8*/ 	.word	0x000009f0
        /*04bc*/ 	.word	0x000000ff
        /*04c0*/ 	.word	0x000000f8
        /*04c4*/ 	.short	0x0100
        /*04c6*/ 	.byte	0x05
	.zero		1


	//   ....[63]....
        /*04c8*/ 	.word	0x00000a00
        /*04cc*/ 	.word	0x000000ff
        /*04d0*/ 	.word	0x000002a8
        /*04d4*/ 	.short	0x0100
        /*04d6*/ 	.byte	0x05
	.zero		1


	//   ....[64]....
        /*04d8*/ 	.word	0x00000a10
        /*04dc*/ 	.word	0x000000ff
        /*04e0*/ 	.word	0x00000100
        /*04e4*/ 	.short	0x0100
        /*04e6*/ 	.byte	0x05
	.zero		1


	//   ....[65]....
        /*04e8*/ 	.word	0x00000a20
        /*04ec*/ 	.word	0x000000ff
        /*04f0*/ 	.word	0x000002b0
        /*04f4*/ 	.short	0x0100
        /*04f6*/ 	.byte	0x05
	.zero		1


	//   ....[66]....
        /*04f8*/ 	.word	0x00000a30
        /*04fc*/ 	.word	0x000000ff
        /*0500*/ 	.word	0x00000108
        /*0504*/ 	.short	0x0100
        /*0506*/ 	.byte	0x05
	.zero		1


	//   ....[67]....
        /*0508*/ 	.word	0x00000a40
        /*050c*/ 	.word	0x000000ff
        /*0510*/ 	.word	0x000002b8
        /*0514*/ 	.short	0x0100
        /*0516*/ 	.byte	0x05
	.zero		1


	//   ....[68]....
        /*0518*/ 	.word	0x00000a50
        /*051c*/ 	.word	0x000000ff
        /*0520*/ 	.word	0x00000110
        /*0524*/ 	.short	0x0100
        /*0526*/ 	.byte	0x05
	.zero		1


	//   ....[69]....
        /*0528*/ 	.word	0x00000a60
        /*052c*/ 	.word	0x000000ff
        /*0530*/ 	.word	0x000002c0
        /*0534*/ 	.short	0x0100
        /*0536*/ 	.byte	0x05
	.zero		1


	//   ....[70]....
        /*0538*/ 	.word	0x00000a70
        /*053c*/ 	.word	0x000000ff
        /*0540*/ 	.word	0x00000118
        /*0544*/ 	.short	0x0100
        /*0546*/ 	.byte	0x05
	.zero		1


	//   ....[71]....
        /*0548*/ 	.word	0x00000a80
        /*054c*/ 	.word	0x000000ff
        /*0550*/ 	.word	0x000002c8
        /*0554*/ 	.short	0x0100
        /*0556*/ 	.byte	0x05
	.zero		1


	//   ....[72]....
        /*0558*/ 	.word	0x00000a90
        /*055c*/ 	.word	0x000000ff
        /*0560*/ 	.word	0x00000120
        /*0564*/ 	.short	0x0100
        /*0566*/ 	.byte	0x05
	.zero		1


	//   ....[73]....
        /*0568*/ 	.word	0x00000aa0
        /*056c*/ 	.word	0x000000ff
        /*0570*/ 	.word	0x000002d0
        /*0574*/ 	.short	0x0100
        /*0576*/ 	.byte	0x05
	.zero		1


	//   ....[74]....
        /*0578*/ 	.word	0x00000ab0
        /*057c*/ 	.word	0x000000ff
        /*0580*/ 	.word	0x00000128
        /*0584*/ 	.short	0x0100
        /*0586*/ 	.byte	0x05
	.zero		1


	//   ....[75]....
        /*0588*/ 	.word	0x00000ac0
        /*058c*/ 	.word	0x000000ff
        /*0590*/ 	.word	0x000002d8
        /*0594*/ 	.short	0x0100
        /*0596*/ 	.byte	0x05
	.zero		1


	//   ....[76]....
        /*0598*/ 	.word	0x00000ad0
        /*059c*/ 	.word	0x000000ff
        /*05a0*/ 	.word	0x00000130
        /*05a4*/ 	.short	0x0100
        /*05a6*/ 	.byte	0x05
	.zero		1


	//   ....[77]....
        /*05a8*/ 	.word	0x00000ae0
        /*05ac*/ 	.word	0x000000ff
        /*05b0*/ 	.word	0x000002e0
        /*05b4*/ 	.short	0x0100
        /*05b6*/ 	.byte	0x05
	.zero		1


	//   ....[78]....
        /*05b8*/ 	.word	0x00000af0
        /*05bc*/ 	.word	0x000000ff
        /*05c0*/ 	.word	0x00000138
        /*05c4*/ 	.short	0x0100
        /*05c6*/ 	.byte	0x05
	.zero		1


	//   ....[79]....
        /*05c8*/ 	.word	0x00000b00
        /*05cc*/ 	.word	0x000000ff
        /*05d0*/ 	.word	0x000002e8
        /*05d4*/ 	.short	0x0100
        /*05d6*/ 	.byte	0x05
	.zero		1


	//   ....[80]....
        /*05d8*/ 	.word	0x00000b10
        /*05dc*/ 	.word	0x000000ff
        /*05e0*/ 	.word	0x00000140
        /*05e4*/ 	.short	0x0100
        /*05e6*/ 	.byte	0x05
	.zero		1


	//   ....[81]....
        /*05e8*/ 	.word	0x00000b20
        /*05ec*/ 	.word	0x000000ff
        /*05f0*/ 	.word	0x000002f0
        /*05f4*/ 	.short	0x0100
        /*05f6*/ 	.byte	0x05
	.zero		1


	//   ....[82]....
        /*05f8*/ 	.word	0x00000b30
        /*05fc*/ 	.word	0x000000ff
        /*0600*/ 	.word	0x00000148
        /*0604*/ 	.short	0x0100
        /*0606*/ 	.byte	0x05
	.zero		1


	//   ....[83]....
        /*0608*/ 	.word	0x00000b40
        /*060c*/ 	.word	0x000000ff
        /*0610*/ 	.word	0x000002f8
        /*0614*/ 	.short	0x0100
        /*0616*/ 	.byte	0x05
	.zero		1


	//   ....[84]....
        /*0618*/ 	.word	0x00000b50
        /*061c*/ 	.word	0x000000ff
        /*0620*/ 	.word	0x00000150
        /*0624*/ 	.short	0x0100
        /*0626*/ 	.byte	0x05
	.zero		1


	//   ....[85]....
        /*0628*/ 	.word	0x00000b60
        /*062c*/ 	.word	0x000000ff
        /*0630*/ 	.word	0x00000300
        /*0634*/ 	.short	0x0100
        /*0636*/ 	.byte	0x05
	.zero		1


	//   ....[86]....
        /*0638*/ 	.word	0x00000b70
        /*063c*/ 	.word	0x000000ff
        /*0640*/ 	.word	0x00000158
        /*0644*/ 	.short	0x0100
        /*0646*/ 	.byte	0x05
	.zero		1


	//   ....[87]....
        /*0648*/ 	.word	0x00000b80
        /*064c*/ 	.word	0x000000ff
        /*0650*/ 	.word	0x00000308
        /*0654*/ 	.short	0x0100
        /*0656*/ 	.byte	0x05
	.zero		1


	//   ....[88]....
        /*0658*/ 	.word	0x00000b90
        /*065c*/ 	.word	0x000000ff
        /*0660*/ 	.word	0x00000160
        /*0664*/ 	.short	0x0100
        /*0666*/ 	.byte	0x05
	.zero		1


	//   ....[89]....
        /*0668*/ 	.word	0x00000ba0
        /*066c*/ 	.word	0x000000ff
        /*0670*/ 	.word	0x00000310
        /*0674*/ 	.short	0x0100
        /*0676*/ 	.byte	0x05
	.zero		1


	//   ....[90]....
        /*0678*/ 	.word	0x00000bb0
        /*067c*/ 	.word	0x000000ff
        /*0680*/ 	.word	0x00000168
        /*0684*/ 	.short	0x0100
        /*0686*/ 	.byte	0x05
	.zero		1


	//   ....[91]....
        /*0688*/ 	.word	0x00000bc0
        /*068c*/ 	.word	0x000000ff
        /*0690*/ 	.word	0x00000318
        /*0694*/ 	.short	0x0100
        /*0696*/ 	.byte	0x05
	.zero		1


	//   ....[92]....
        /*0698*/ 	.word	0x00000bd0
        /*069c*/ 	.word	0x000000ff
        /*06a0*/ 	.word	0x00000170
        /*06a4*/ 	.short	0x0100
        /*06a6*/ 	.byte	0x05
	.zero		1


	//   ....[93]....
        /*06a8*/ 	.word	0x00000be0
        /*06ac*/ 	.word	0x000000ff
        /*06b0*/ 	.word	0x00000320
        /*06b4*/ 	.short	0x0100
        /*06b6*/ 	.byte	0x05
	.zero		1


	//   ....[94]....
        /*06b8*/ 	.word	0x00000bf0
        /*06bc*/ 	.word	0x000000ff
        /*06c0*/ 	.word	0x00000178
        /*06c4*/ 	.short	0x0100
        /*06c6*/ 	.byte	0x05
	.zero		1


	//   ....[95]....
        /*06c8*/ 	.word	0x00000c00
        /*06cc*/ 	.word	0x000000ff
        /*06d0*/ 	.word	0x00000328
        /*06d4*/ 	.short	0x0100
        /*06d6*/ 	.byte	0x05
	.zero		1


	//   ....[96]....
        /*06d8*/ 	.word	0x00000c10
        /*06dc*/ 	.word	0x000000ff
        /*06e0*/ 	.word	0x00000180
        /*06e4*/ 	.short	0x0100
        /*06e6*/ 	.byte	0x05
	.zero		1


	//   ....[97]....
        /*06e8*/ 	.word	0x00000c20
        /*06ec*/ 	.word	0x000000ff
        /*06f0*/ 	.word	0x00000330
        /*06f4*/ 	.short	0x0100
        /*06f6*/ 	.byte	0x05
	.zero		1


	//   ....[98]....
        /*06f8*/ 	.word	0x00000c30
        /*06fc*/ 	.word	0x000000ff
        /*0700*/ 	.word	0x00000188
        /*0704*/ 	.short	0x0100
        /*0706*/ 	.byte	0x05
	.zero		1


	//   ....[99]....
        /*0708*/ 	.word	0x00000c40
        /*070c*/ 	.word	0x000000ff
        /*0710*/ 	.word	0x00000338
        /*0714*/ 	.short	0x0100
        /*0716*/ 	.byte	0x05
	.zero		1


	//   ....[100]....
        /*0718*/ 	.word	0x00000c50
        /*071c*/ 	.word	0x000000ff
        /*0720*/ 	.word	0x00000190
        /*0724*/ 	.short	0x0100
        /*0726*/ 	.byte	0x05
	.zero		1


	//   ....[101]....
        /*0728*/ 	.word	0x00000c60
        /*072c*/ 	.word	0x000000ff
        /*0730*/ 	.word	0x00000340
        /*0734*/ 	.short	0x0100
        /*0736*/ 	.byte	0x05
	.zero		1


	//   ....[102]....
        /*0738*/ 	.word	0x00000c70
        /*073c*/ 	.word	0x000000ff
        /*0740*/ 	.word	0x00000198
        /*0744*/ 	.short	0x0100
        /*0746*/ 	.byte	0x05
	.zero		1


	//   ....[103]....
        /*0748*/ 	.word	0x00000c80
        /*074c*/ 	.word	0x000000ff
        /*0750*/ 	.word	0x00000348
        /*0754*/ 	.short	0x0100
        /*0756*/ 	.byte	0x05
	.zero		1


	//   ....[104]....
        /*0758*/ 	.word	0x00000c90
        /*075c*/ 	.word	0x000000ff
        /*0760*/ 	.word	0x000001a0
        /*0764*/ 	.short	0x0100
        /*0766*/ 	.byte	0x05
	.zero		1


	//   ....[105]....
        /*0768*/ 	.word	0x00000ca0
        /*076c*/ 	.word	0x000000ff
        /*0770*/ 	.word	0x00000350
        /*0774*/ 	.short	0x0100
        /*0776*/ 	.byte	0x05
	.zero		1


	//   ....[106]....
        /*0778*/ 	.word	0x00000cb0
        /*077c*/ 	.word	0x000000ff
        /*0780*/ 	.word	0x000001a8
        /*0784*/ 	.short	0x0100
        /*0786*/ 	.byte	0x05
	.zero		1


	//   ....[107]....
        /*0788*/ 	.word	0x00000cc0
        /*078c*/ 	.word	0x000000ff
        /*0790*/ 	.word	0x00000358
        /*0794*/ 	.short	0x0100
        /*0796*/ 	.byte	0x05
	.zero		1


	//   ....[108]....
        /*0798*/ 	.word	0x00000e00
        /*079c*/ 	.word	0x000000ff
        /*07a0*/ 	.word	0x00000360
        /*07a4*/ 	.short	0x0100
        /*07a6*/ 	.byte	0x07
	.zero		1


	//   ....[109]....
        /*07a8*/ 	.word	0x00000e10
        /*07ac*/ 	.word	0x000000ff
        /*07b0*/ 	.word	0x00000368
        /*07b4*/ 	.short	0x0100
        /*07b6*/ 	.byte	0x07
	.zero		1


	//   ....[110]....
        /*07b8*/ 	.word	0x00000f00
        /*07bc*/ 	.word	0x000000ff
        /*07c0*/ 	.word	0x00000370
        /*07c4*/ 	.short	0x0100
        /*07c6*/ 	.byte	0x05
	.zero		1


	//   ....[111]....
        /*07c8*/ 	.word	0x00000f10
        /*07cc*/ 	.word	0x000000ff
        /*07d0*/ 	.word	0x00000378
        /*07d4*/ 	.short	0x0100
        /*07d6*/ 	.byte	0x05
	.zero		1


	//   ....[112]....
        /*07d8*/ 	.word	0x00001050
        /*07dc*/ 	.word	0x000000ff
        /*07e0*/ 	.word	0x00000380
        /*07e4*/ 	.short	0x0100
        /*07e6*/ 	.byte	0x05
	.zero		1


	//   ....[113]....
        /*07e8*/ 	.word	0x00001060
        /*07ec*/ 	.word	0x000000ff
        /*07f0*/ 	.word	0x00000388
        /*07f4*/ 	.short	0x0100
        /*07f6*/ 	.byte	0x05
	.zero		1


	//   ....[114]....
        /*07f8*/ 	.word	0x00001190
        /*07fc*/ 	.word	0x000000ff
        /*0800*/ 	.word	0x00000390
        /*0804*/ 	.short	0x0100
        /*0806*/ 	.byte	0x07
	.zero		1


	//   ....[115]....
        /*0808*/ 	.word	0x000011a0
        /*080c*/ 	.word	0x000000ff
        /*0810*/ 	.word	0x000003a0
        /*0814*/ 	.short	0x0100
        /*0816*/ 	.byte	0x07
	.zero		1


	//   ....[116]....
        /*0818*/ 	.word	0x000011b0
        /*081c*/ 	.word	0x000000ff
        /*0820*/ 	.word	0x00000398
        /*0824*/ 	.short	0x0100
        /*0826*/ 	.byte	0x07
	.zero		1


	//   ....[117]....
        /*0828*/ 	.word	0x000011c0
        /*082c*/ 	.word	0x000000ff
        /*0830*/ 	.word	0x000003a8
        /*0834*/ 	.short	0x0100
        /*0836*/ 	.byte	0x07
	.zero		1


	//   ....[118]....
        /*0838*/ 	.word	0x00001b00
        /*083c*/ 	.word	0x000000ff
        /*0840*/ 	.word	0x000001b0
        /*0844*/ 	.short	0x010a
        /*0846*/ 	.byte	0x04
	.zero		1


	//   ....[119]....
        /*0848*/ 	.word	0x00001dc0
        /*084c*/ 	.word	0x000000ff
        /*0850*/ 	.word	0x000001b0
        /*0854*/ 	.short	0x010a
        /*0856*/ 	.byte	0x09
	.zero		1


	//   ....[120]....
        /*0858*/ 	.word	0x00001f30
        /*085c*/ 	.word	0x000000ff
        /*0860*/ 	.word	0x000001b0
        /*0864*/ 	.short	0x010a
        /*0866*/ 	.byte	0x08
	.zero		1


	//   ....[121]....
        /*0868*/ 	.word	0x000020e0
        /*086c*/ 	.word	0x000000ff
        /*0870*/ 	.word	0x00000378
        /*0874*/ 	.short	0x0101
        /*0876*/ 	.byte	0x16
	.zero		1


	//   ....[122]....
        /*0878*/ 	.word	0x00002110
        /*087c*/ 	.word	0x000000ff
        /*0880*/ 	.word	0x000001b0
        /*0884*/ 	.short	0x010a
        /*0886*/ 	.byte	0x04
	.zero		1


	//   ....[123]....
        /*0888*/ 	.word	0x000023b0
        /*088c*/ 	.word	0x000000ff
        /*0890*/ 	.word	0x000001b0
        /*0894*/ 	.short	0x010a
        /*0896*/ 	.byte	0x11
	.zero		1


	//   ....[124]....
        /*0898*/ 	.word	0x00002520
        /*089c*/ 	.word	0x000000ff
        /*08a0*/ 	.word	0x000001b0
        /*08a4*/ 	.short	0x010a
        /*08a6*/ 	.byte	0x08
	.zero		1


	//   ....[125]....
        /*08a8*/ 	.word	0x00002710
        /*08ac*/ 	.word	0x000000ff
        /*08b0*/ 	.word	0x00000380
        /*08b4*/ 	.short	0x010a
        /*08b6*/ 	.byte	0x16
	.zero		1


	//   ....[126]....
        /*08b8*/ 	.word	0x000027d0
        /*08bc*/ 	.word	0x000000ff
        /*08c0*/ 	.word	0x00000000
        /*08c4*/ 	.short	0x0101
        /*08c6*/ 	.byte	0x04
	.zero		1


	//   ....[127]....
        /*08c8*/ 	.word	0x00002cd0
        /*08cc*/ 	.word	0x000000ff
        /*08d0*/ 	.word	0x00000000
        /*08d4*/ 	.short	0x010a
        /*08d6*/ 	.byte	0x04
	.zero		1


	//   ....[128]....
        /*08d8*/ 	.word	0x00002d70
        /*08dc*/ 	.word	0x000000ff
        /*08e0*/ 	.word	0x00000000
        /*08e4*/ 	.short	0x010a
        /*08e6*/ 	.byte	0x04
	.zero		1


	//   ....[129]....
        /*08e8*/ 	.word	0x00002e10
        /*08ec*/ 	.word	0x000000ff
        /*08f0*/ 	.word	0x00000000
        /*08f4*/ 	.short	0x010a
        /*08f6*/ 	.byte	0x04
	.zero		1


	//   ....[130]....
        /*08f8*/ 	.word	0x00002eb0
        /*08fc*/ 	.word	0x000000ff
        /*0900*/ 	.word	0x00000000
        /*0904*/ 	.short	0x010a
        /*0906*/ 	.byte	0x04
	.zero		1


	//   ....[131]....
        /*0908*/ 	.word	0x00002f50
        /*090c*/ 	.word	0x000000ff
        /*0910*/ 	.word	0x00000000
        /*0914*/ 	.short	0x010a
        /*0916*/ 	.byte	0x04
	.zero		1


	//   ....[132]....
        /*0918*/ 	.word	0x00002ff0
        /*091c*/ 	.word	0x000000ff
        /*0920*/ 	.word	0x00000000
        /*0924*/ 	.short	0x010a
        /*0926*/ 	.byte	0x04
	.zero		1


	//   ....[133]....
        /*0928*/ 	.word	0x00003090
        /*092c*/ 	.word	0x000000ff
        /*0930*/ 	.word	0x00000000
        /*0934*/ 	.short	0x010a
        /*0936*/ 	.byte	0x04
	.zero		1


	//   ....[134]....
        /*0938*/ 	.word	0x00003130
        /*093c*/ 	.word	0x000000ff
        /*0940*/ 	.word	0x00000000
        /*0944*/ 	.short	0x010a
        /*0946*/ 	.byte	0x04
	.zero		1


	//   ....[135]....
        /*0948*/ 	.word	0x000031d0
        /*094c*/ 	.word	0x000000ff
        /*0950*/ 	.word	0x00000000
        /*0954*/ 	.short	0x010a
        /*0956*/ 	.byte	0x04
	.zero		1


	//   ....[136]....
        /*0958*/ 	.word	0x00003270
        /*095c*/ 	.word	0x000000ff
        /*0960*/ 	.word	0x00000000
        /*0964*/ 	.short	0x010a
        /*0966*/ 	.byte	0x04
	.zero		1


	//   ....[137]....
        /*0968*/ 	.word	0x00003310
        /*096c*/ 	.word	0x000000ff
        /*0970*/ 	.word	0x00000000
        /*0974*/ 	.short	0x010a
        /*0976*/ 	.byte	0x04
	.zero		1


	//   ....[138]....
        /*0978*/ 	.word	0x000033b0
        /*097c*/ 	.word	0x000000ff
        /*0980*/ 	.word	0x00000000
        /*0984*/ 	.short	0x010a
        /*0986*/ 	.byte	0x04
	.zero		1


	//   ....[139]....
        /*0988*/ 	.word	0x00003450
        /*098c*/ 	.word	0x000000ff
        /*0990*/ 	.word	0x00000000
        /*0994*/ 	.short	0x010a
        /*0996*/ 	.byte	0x04
	.zero		1


	//   ....[140]....
        /*0998*/ 	.word	0x000034f0
        /*099c*/ 	.word	0x000000ff
        /*09a0*/ 	.word	0x00000000
        /*09a4*/ 	.short	0x010a
        /*09a6*/ 	.byte	0x04
	.zero		1


	//   ....[141]....
        /*09a8*/ 	.word	0x00003590
        /*09ac*/ 	.word	0x000000ff
        /*09b0*/ 	.word	0x00000000
        /*09b4*/ 	.short	0x010a
        /*09b6*/ 	.byte	0x04
	.zero		1


	//   ....[142]....
        /*09b8*/ 	.word	0x00003630
        /*09bc*/ 	.word	0x000000ff
        /*09c0*/ 	.word	0x00000000
        /*09c4*/ 	.short	0x010a
        /*09c6*/ 	.byte	0x04
	.zero		1


	//   ....[143]....
        /*09c8*/ 	.word	0x000036d0
        /*09cc*/ 	.word	0x000000ff
        /*09d0*/ 	.word	0x00000000
        /*09d4*/ 	.short	0x010a
        /*09d6*/ 	.byte	0x04
	.zero		1


	//   ....[144]....
        /*09d8*/ 	.word	0x00003770
        /*09dc*/ 	.word	0x000000ff
        /*09e0*/ 	.word	0x00000000
        /*09e4*/ 	.short	0x010a
        /*09e6*/ 	.byte	0x04
	.zero		1


	//   ....[145]....
        /*09e8*/ 	.word	0x00003810
        /*09ec*/ 	.word	0x000000ff
        /*09f0*/ 	.word	0x00000000
        /*09f4*/ 	.short	0x010a
        /*09f6*/ 	.byte	0x04
	.zero		1


	//   ....[146]....
        /*09f8*/ 	.word	0x000038b0
        /*09fc*/ 	.word	0x000000ff
        /*0a00*/ 	.word	0x00000000
        /*0a04*/ 	.short	0x010a
        /*0a06*/ 	.byte	0x04
	.zero		1


	//   ....[147]....
        /*0a08*/ 	.word	0x00003950
        /*0a0c*/ 	.word	0x000000ff
        /*0a10*/ 	.word	0x00000000
        /*0a14*/ 	.short	0x010a
        /*0a16*/ 	.byte	0x04
	.zero		1


	//   ....[148]....
        /*0a18*/ 	.word	0x000039f0
        /*0a1c*/ 	.word	0x000000ff
        /*0a20*/ 	.word	0x00000000
        /*0a24*/ 	.short	0x010a
        /*0a26*/ 	.byte	0x04
	.zero		1


	//   ....[149]....
        /*0a28*/ 	.word	0x00003a90
        /*0a2c*/ 	.word	0x000000ff
        /*0a30*/ 	.word	0x00000000
        /*0a34*/ 	.short	0x010a
        /*0a36*/ 	.byte	0x04
	.zero		1


	//   ....[150]....
        /*0a38*/ 	.word	0x00003b30
        /*0a3c*/ 	.word	0x000000ff
        /*0a40*/ 	.word	0x00000000
        /*0a44*/ 	.short	0x010a
        /*0a46*/ 	.byte	0x04
	.zero		1


	//   ....[151]....
        /*0a48*/ 	.word	0x00003bd0
        /*0a4c*/ 	.word	0x000000ff
        /*0a50*/ 	.word	0x00000000
        /*0a54*/ 	.short	0x010a
        /*0a56*/ 	.byte	0x04
	.zero		1


	//   ....[152]....
        /*0a58*/ 	.word	0x00003c70
        /*0a5c*/ 	.word	0x000000ff
        /*0a60*/ 	.word	0x00000000
        /*0a64*/ 	.short	0x010a
        /*0a66*/ 	.byte	0x04
	.zero		1


	//   ....[153]....
        /*0a68*/ 	.word	0x00003d10
        /*0a6c*/ 	.word	0x000000ff
        /*0a70*/ 	.word	0x00000000
        /*0a74*/ 	.short	0x010a
        /*0a76*/ 	.byte	0x04
	.zero		1


	//   ....[154]....
        /*0a78*/ 	.word	0x00003db0
        /*0a7c*/ 	.word	0x000000ff
        /*0a80*/ 	.word	0x00000000
        /*0a84*/ 	.short	0x010a
        /*0a86*/ 	.byte	0x04
	.zero		1


	//   ....[155]....
        /*0a88*/ 	.word	0x00003e50
        /*0a8c*/ 	.word	0x000000ff
        /*0a90*/ 	.word	0x00000000
        /*0a94*/ 	.short	0x010a
        /*0a96*/ 	.byte	0x04
	.zero		1


	//   ....[156]....
        /*0a98*/ 	.word	0x00003ef0
        /*0a9c*/ 	.word	0x000000ff
        /*0aa0*/ 	.word	0x00000000
        /*0aa4*/ 	.short	0x010a
        /*0aa6*/ 	.byte	0x04
	.zero		1


	//   ....[157]....
        /*0aa8*/ 	.word	0x00003f90
        /*0aac*/ 	.word	0x000000ff
        /*0ab0*/ 	.word	0x00000000
        /*0ab4*/ 	.short	0x010a
        /*0ab6*/ 	.byte	0x04
	.zero		1


	//   ....[158]....
        /*0ab8*/ 	.word	0x00004030
        /*0abc*/ 	.word	0x000000ff
        /*0ac0*/ 	.word	0x00000000
        /*0ac4*/ 	.short	0x010a
        /*0ac6*/ 	.byte	0x04
	.zero		1


	//   ....[159]....
        /*0ac8*/ 	.word	0x000040d0
        /*0acc*/ 	.word	0x000000ff
        /*0ad0*/ 	.word	0x00000000
        /*0ad4*/ 	.short	0x010a
        /*0ad6*/ 	.byte	0x04
	.zero		1


	//   ....[160]....
        /*0ad8*/ 	.word	0x00004170
        /*0adc*/ 	.word	0x000000ff
        /*0ae0*/ 	.word	0x00000000
        /*0ae4*/ 	.short	0x010a
        /*0ae6*/ 	.byte	0x04
	.zero		1


	//   ....[161]....
        /*0ae8*/ 	.word	0x00004210
        /*0aec*/ 	.word	0x000000ff
        /*0af0*/ 	.word	0x00000000
        /*0af4*/ 	.short	0x010a
        /*0af6*/ 	.byte	0x04
	.zero		1


	//   ....[162]....
        /*0af8*/ 	.word	0x000042b0
        /*0afc*/ 	.word	0x000000ff
        /*0b00*/ 	.word	0x00000000
        /*0b04*/ 	.short	0x010a
        /*0b06*/ 	.byte	0x04
	.zero		1


	//   ....[163]....
        /*0b08*/ 	.word	0x00004350
        /*0b0c*/ 	.word	0x000000ff
        /*0b10*/ 	.word	0x00000000
        /*0b14*/ 	.short	0x010a
        /*0b16*/ 	.byte	0x04
	.zero		1


	//   ....[164]....
        /*0b18*/ 	.word	0x000043f0
        /*0b1c*/ 	.word	0x000000ff
        /*0b20*/ 	.word	0x00000000
        /*0b24*/ 	.short	0x010a
        /*0b26*/ 	.byte	0x04
	.zero		1


	//   ....[165]....
        /*0b28*/ 	.word	0x00004490
        /*0b2c*/ 	.word	0x000000ff
        /*0b30*/ 	.word	0x00000000
        /*0b34*/ 	.short	0x010a
        /*0b36*/ 	.byte	0x04
	.zero		1


	//   ....[166]....
        /*0b38*/ 	.word	0x00004530
        /*0b3c*/ 	.word	0x000000ff
        /*0b40*/ 	.word	0x00000000
        /*0b44*/ 	.short	0x010a
        /*0b46*/ 	.byte	0x04
	.zero		1


	//   ....[167]....
        /*0b48*/ 	.word	0x000045d0
        /*0b4c*/ 	.word	0x000000ff
        /*0b50*/ 	.word	0x00000000
        /*0b54*/ 	.short	0x010a
        /*0b56*/ 	.byte	0x04
	.zero		1


	//   ....[168]....
        /*0b58*/ 	.word	0x00004670
        /*0b5c*/ 	.word	0x000000ff
        /*0b60*/ 	.word	0x00000000
        /*0b64*/ 	.short	0x010a
        /*0b66*/ 	.byte	0x04
	.zero		1


	//   ....[169]....
        /*0b68*/ 	.word	0x00004710
        /*0b6c*/ 	.word	0x000000ff
        /*0b70*/ 	.word	0x00000000
        /*0b74*/ 	.short	0x010a
        /*0b76*/ 	.byte	0x04
	.zero		1


	//   ....[170]....
        /*0b78*/ 	.word	0x000047b0
        /*0b7c*/ 	.word	0x000000ff
        /*0b80*/ 	.word	0x00000000
        /*0b84*/ 	.short	0x010a
        /*0b86*/ 	.byte	0x04
	.zero		1


	//   ....[171]....
        /*0b88*/ 	.word	0x00004850
        /*0b8c*/ 	.word	0x000000ff
        /*0b90*/ 	.word	0x00000000
        /*0b94*/ 	.short	0x010a
        /*0b96*/ 	.byte	0x04
	.zero		1


	//   ....[172]....
        /*0b98*/ 	.word	0x000048f0
        /*0b9c*/ 	.word	0x000000ff
        /*0ba0*/ 	.word	0x00000000
        /*0ba4*/ 	.short	0x010a
        /*0ba6*/ 	.byte	0x04
	.zero		1


	//   ....[173]....
        /*0ba8*/ 	.word	0x00004990
        /*0bac*/ 	.word	0x000000ff
        /*0bb0*/ 	.word	0x00000000
        /*0bb4*/ 	.short	0x010a
        /*0bb6*/ 	.byte	0x04
	.zero		1


	//   ....[174]....
        /*0bb8*/ 	.word	0x00004a30
        /*0bbc*/ 	.word	0x000000ff
        /*0bc0*/ 	.word	0x00000000
        /*0bc4*/ 	.short	0x010a
        /*0bc6*/ 	.byte	0x04
	.zero		1


	//   ....[175]....
        /*0bc8*/ 	.word	0x00004ad0
        /*0bcc*/ 	.word	0x000000ff
        /*0bd0*/ 	.word	0x00000000
        /*0bd4*/ 	.short	0x010a
        /*0bd6*/ 	.byte	0x04
	.zero		1


	//   ....[176]....
        /*0bd8*/ 	.word	0x00004b70
        /*0bdc*/ 	.word	0x000000ff
        /*0be0*/ 	.word	0x00000000
        /*0be4*/ 	.short	0x010a
        /*0be6*/ 	.byte	0x04
	.zero		1


	//   ....[177]....
        /*0be8*/ 	.word	0x00004c10
        /*0bec*/ 	.word	0x000000ff
        /*0bf0*/ 	.word	0x00000000
        /*0bf4*/ 	.short	0x010a
        /*0bf6*/ 	.byte	0x04
	.zero		1


	//   ....[178]....
        /*0bf8*/ 	.word	0x00004cb0
        /*0bfc*/ 	.word	0x000000ff
        /*0c00*/ 	.word	0x00000000
        /*0c04*/ 	.short	0x010a
        /*0c06*/ 	.byte	0x04
	.zero		1


	//   ....[179]....
        /*0c08*/ 	.word	0x00004d50
        /*0c0c*/ 	.word	0x000000ff
        /*0c10*/ 	.word	0x00000000
        /*0c14*/ 	.short	0x010a
        /*0c16*/ 	.byte	0x04
	.zero		1


	//   ....[180]....
        /*0c18*/ 	.word	0x00004e00
        /*0c1c*/ 	.word	0x00000000
        /*0c20*/ 	.word	0x00000000
        /*0c24*/ 	.short	0x010a
        /*0c26*/ 	.byte	0xff
	.zero		1


	//   ....[181]....
        /*0c28*/ 	.word	0x00004f30
        /*0c2c*/ 	.word	0x000000ff
        /*0c30*/ 	.word	0x00000388
        /*0c34*/ 	.short	0x010a
        /*0c36*/ 	.byte	0x30
	.zero		1


	//   ....[182]....
        /*0c38*/ 	.word	0x00004fd0
        /*0c3c*/ 	.word	0x000000ff
        /*0c40*/ 	.word	0x00000380
        /*0c44*/ 	.short	0x010a
        /*0c46*/ 	.byte	0x30
	.zero		1


	//   ....[183]....
        /*0c48*/ 	.word	0x00005070
        /*0c4c*/ 	.word	0x000000ff
        /*0c50*/ 	.word	0x00000000
        /*0c54*/ 	.short	0x0101
        /*0c56*/ 	.byte	0x06
	.zero		1


	//   ....[184]....
        /*0c58*/ 	.word	0x000050b0
        /*0c5c*/ 	.word	0x000000ff
        /*0c60*/ 	.word	0x00000388
        /*0c64*/ 	.short	0x0106
        /*0c66*/ 	.byte	0x30
	.zero		1


	//   ....[185]....
        /*0c68*/ 	.word	0x000050f0
        /*0c6c*/ 	.word	0x00000000
        /*0c70*/ 	.word	0x00000388
        /*0c74*/ 	.short	0x010a
        /*0c76*/ 	.byte	0xff
	.zero		1


	//   ....[186]....
        /*0c78*/ 	.word	0x000055d0
        /*0c7c*/ 	.word	0x000000ff
        /*0c80*/ 	.word	0x00000380
        /*0c84*/ 	.short	0x010a
        /*0c86*/ 	.byte	0x06
	.zero		1


	//   ....[187]....
        /*0c88*/ 	.word	0x00005680
        /*0c8c*/ 	.word	0x000000ff
        /*0c90*/ 	.word	0x00000000
        /*0c94*/ 	.short	0x0101
        /*0c96*/ 	.byte	0x05
	.zero		1


	//   ....[188]....
        /*0c98*/ 	.word	0x00005690
        /*0c9c*/ 	.word	0x000000ff
        /*0ca0*/ 	.word	0x000003a0
        /*0ca4*/ 	.short	0x010a
        /*0ca6*/ 	.byte	0x08
	.zero		1


	//   ....[189]....
        /*0ca8*/ 	.word	0x00005720
        /*0cac*/ 	.word	0x000000ff
        /*0cb0*/ 	.word	0x00000000
        /*0cb4*/ 	.short	0x010a
        /*0cb6*/ 	.byte	0x04
	.zero		1


	//   ....[190]....
        /*0cb8*/ 	.word	0x00005790
        /*0cbc*/ 	.word	0x000000ff
        /*0cc0*/ 	.word	0x00000000
        /*0cc4*/ 	.short	0x010a
        /*0cc6*/ 	.byte	0x07
	.zero		1


	//   ....[191]....
        /*0cc8*/ 	.word	0x000058c0
        /*0ccc*/ 	.word	0x000000ff
        /*0cd0*/ 	.word	0x00000000
        /*0cd4*/ 	.short	0x010a
        /*0cd6*/ 	.byte	0x04
	.zero		1


	//   ....[192]....
        /*0cd8*/ 	.word	0x00005aa0
        /*0cdc*/ 	.word	0x000000ff
        /*0ce0*/ 	.word	0x00000000
        /*0ce4*/ 	.short	0x010a
        /*0ce6*/ 	.byte	0x05
	.zero		1


	//   ....[193]....
        /*0ce8*/ 	.word	0x00005b30
        /*0cec*/ 	.word	0x000000ff
        /*0cf0*/ 	.word	0x00000000
        /*0cf4*/ 	.short	0x010a
        /*0cf6*/ 	.byte	0x07
	.zero		1


	//   ....[194]....
        /*0cf8*/ 	.word	0x00005f70
        /*0cfc*/ 	.word	0x000000ff
        /*0d00*/ 	.word	0x00000380
        /*0d04*/ 	.short	0x010a
        /*0d06*/ 	.byte	0x0e
	.zero		1


	//   ....[195]....
        /*0d08*/ 	.word	0x00006060
        /*0d0c*/ 	.word	0x000000ff
        /*0d10*/ 	.word	0x00000000
        /*0d14*/ 	.short	0x0101
        /*0d16*/ 	.byte	0x10
	.zero		1


	//   ....[196]....
        /*0d18*/ 	.word	0x00006380
        /*0d1c*/ 	.word	0x000000ff
        /*0d20*/ 	.word	0x00000378
        /*0d24*/ 	.short	0x010a
        /*0d26*/ 	.byte	0x0e
	.zero		1


	//   ....[197]....
        /*0d28*/ 	.word	0x000064e0
        /*0d2c*/ 	.word	0x000000ff
        /*0d30*/ 	.word	0x00000368
        /*0d34*/ 	.short	0x010a
        /*0d36*/ 	.byte	0x0e
	.zero		1


	//   ....[198]....
        /*0d38*/ 	.word	0x000068a0
        /*0d3c*/ 	.word	0x000000ff
        /*0d40*/ 	.word	0x00000360
        /*0d44*/ 	.short	0x010b
        /*0d46*/ 	.byte	0x0e
	.zero		1


	//   ....[199]....
        /*0d48*/ 	.word	0x000068c0
        /*0d4c*/ 	.word	0x000000ff
        /*0d50*/ 	.word	0x00000000
        /*0d54*/ 	.short	0x0101
        /*0d56*/ 	.byte	0x30
	.zero		1


	//   ....[200]....
        /*0d58*/ 	.word	0x00006900
        /*0d5c*/ 	.word	0x00000000
        /*0d60*/ 	.word	0x00000368
        /*0d64*/ 	.short	0x010a
        /*0d66*/ 	.byte	0xff
	.zero		1


	//   ....[201]....
        /*0d68*/ 	.word	0x00006c80
        /*0d6c*/ 	.word	0x000000ff
        /*0d70*/ 	.word	0x00000380
        /*0d74*/ 	.short	0x010a
        /*0d76*/ 	.byte	0x2f
	.zero		1


	//   ....[202]....
        /*0d78*/ 	.word	0x00006da0
        /*0d7c*/ 	.word	0x000000ff
        /*0d80*/ 	.word	0x00000000
        /*0d84*/ 	.short	0x0101
        /*0d86*/ 	.byte	0x04
	.zero		1


	//   ....[203]....
        /*0d88*/ 	.word	0x00007700
        /*0d8c*/ 	.word	0x000000ff
        /*0d90*/ 	.word	0x00000360
        /*0d94*/ 	.short	0x010a
        /*0d96*/ 	.byte	0x2f
	.zero		1


	//   ....[204]....
        /*0d98*/ 	.word	0x00007710
        /*0d9c*/ 	.word	0x00000058
        /*0da0*/ 	.word	0x00000390
        /*0da4*/ 	.short	0x010a
        /*0da6*/ 	.byte	0xff
	.zero		1


	//   ....[205]....
        /*0da8*/ 	.word	0x00007860
        /*0dac*/ 	.word	0x000000ff
        /*0db0*/ 	.word	0x00000360
        /*0db4*/ 	.short	0x010a
        /*0db6*/ 	.byte	0x2f
	.zero		1


	//   ....[206]....
        /*0db8*/ 	.word	0x00007940
        /*0dbc*/ 	.word	0x000000ff
        /*0dc0*/ 	.word	0x00000000
        /*0dc4*/ 	.short	0x0101
        /*0dc6*/ 	.byte	0x04
	.zero		1


	//   ....[207]....
        /*0dc8*/ 	.word	0x000079a0
        /*0dcc*/ 	.word	0x00000058
        /*0dd0*/ 	.word	0x00000390
        /*0dd4*/ 	.short	0x010a
        /*0dd6*/ 	.byte	0xff
	.zero		1


	//   ....[208]....
        /*0dd8*/ 	.word	0x00007d70
        /*0ddc*/ 	.word	0x000000ff
        /*0de0*/ 	.word	0x00000000
        /*0de4*/ 	.short	0x0101
        /*0de6*/ 	.byte	0x05
	.zero		1


	//   ....[209]....
        /*0de8*/ 	.word	0x00008720
        /*0dec*/ 	.word	0x00000002
        /*0df0*/ 	.word	0x000001b0
        /*0df4*/ 	.short	0x010a
        /*0df6*/ 	.byte	0xff
	.zero		1


	//   ....[210]....
        /*0df8*/ 	.word	0x00008780
        /*0dfc*/ 	.word	0x00000002
        /*0e00*/ 	.word	0x000001b0
        /*0e04*/ 	.short	0x010a
        /*0e06*/ 	.byte	0xff
	.zero		1


	//   ....[211]....
        /*0e08*/ 	.word	0x000087e0
        /*0e0c*/ 	.word	0x00000002
        /*0e10*/ 	.word	0x00000380
        /*0e14*/ 	.short	0x010a
        /*0e16*/ 	.byte	0xff
	.zero		1


	//   ....[212]....
        /*0e18*/ 	.word	0x00008840
        /*0e1c*/ 	.word	0x00000000
        /*0e20*/ 	.word	0x00000000
        /*0e24*/ 	.short	0x010a
        /*0e26*/ 	.byte	0xff
	.zero		1


	//   ....[213]....
        /*0e28*/ 	.word	0x000088a0
        /*0e2c*/ 	.word	0x00000000
        /*0e30*/ 	.word	0x00000000
        /*0e34*/ 	.short	0x010a
        /*0e36*/ 	.byte	0xff
	.zero		1


	//   ....[214]....
        /*0e38*/ 	.word	0x00008900
        /*0e3c*/ 	.word	0x00000000
        /*0e40*/ 	.word	0x00000000
        /*0e44*/ 	.short	0x010a
        /*0e46*/ 	.byte	0xff
	.zero		1


	//   ....[215]....
        /*0e48*/ 	.word	0x00008960
        /*0e4c*/ 	.word	0x00000000
        /*0e50*/ 	.word	0x00000000
        /*0e54*/ 	.short	0x010a
        /*0e56*/ 	.byte	0xff
	.zero		1


	//   ....[216]....
        /*0e58*/ 	.word	0x000089c0
        /*0e5c*/ 	.word	0x00000000
        /*0e60*/ 	.word	0x00000000
        /*0e64*/ 	.short	0x010a
        /*0e66*/ 	.byte	0xff
	.zero		1


	//   ....[217]....
        /*0e68*/ 	.word	0x00008a20
        /*0e6c*/ 	.word	0x00000000
        /*0e70*/ 	.word	0x00000000
        /*0e74*/ 	.short	0x010a
        /*0e76*/ 	.byte	0xff
	.zero		1


	//   ....[218]....
        /*0e78*/ 	.word	0x00008a80
        /*0e7c*/ 	.word	0x00000000
        /*0e80*/ 	.word	0x00000000
        /*0e84*/ 	.short	0x010a
        /*0e86*/ 	.byte	0xff
	.zero		1


	//   ....[219]....
        /*0e88*/ 	.word	0x00008ae0
        /*0e8c*/ 	.word	0x00000000
        /*0e90*/ 	.word	0x00000000
        /*0e94*/ 	.short	0x010a
        /*0e96*/ 	.byte	0xff
	.zero		1


	//   ....[220]....
        /*0e98*/ 	.word	0x00008b40
        /*0e9c*/ 	.word	0x00000000
        /*0ea0*/ 	.word	0x00000000
        /*0ea4*/ 	.short	0x010a
        /*0ea6*/ 	.byte	0xff
	.zero		1


	//   ....[221]....
        /*0ea8*/ 	.word	0x00008ba0
        /*0eac*/ 	.word	0x00000000
        /*0eb0*/ 	.word	0x00000000
        /*0eb4*/ 	.short	0x010a
        /*0eb6*/ 	.byte	0xff
	.zero		1


	//   ....[222]....
        /*0eb8*/ 	.word	0x00008c00
        /*0ebc*/ 	.word	0x00000000
        /*0ec0*/ 	.word	0x00000000
        /*0ec4*/ 	.short	0x010a
        /*0ec6*/ 	.byte	0xff
	.zero		1


	//   ....[223]....
        /*0ec8*/ 	.word	0x00008c60
        /*0ecc*/ 	.word	0x00000000
        /*0ed0*/ 	.word	0x00000000
        /*0ed4*/ 	.short	0x010a
        /*0ed6*/ 	.byte	0xff
	.zero		1


	//   ....[224]....
        /*0ed8*/ 	.word	0x00008cc0
        /*0edc*/ 	.word	0x00000000
        /*0ee0*/ 	.word	0x00000000
        /*0ee4*/ 	.short	0x010a
        /*0ee6*/ 	.byte	0xff
	.zero		1


	//   ....[225]....
        /*0ee8*/ 	.word	0x00008d20
        /*0eec*/ 	.word	0x00000000
        /*0ef0*/ 	.word	0x00000000
        /*0ef4*/ 	.short	0x010a
        /*0ef6*/ 	.byte	0xff
	.zero		1


	//   ....[226]....
        /*0ef8*/ 	.word	0x00008d80
        /*0efc*/ 	.word	0x00000000
        /*0f00*/ 	.word	0x00000000
        /*0f04*/ 	.short	0x010a
        /*0f06*/ 	.byte	0xff
	.zero		1


	//   ....[227]....
        /*0f08*/ 	.word	0x00008de0
        /*0f0c*/ 	.word	0x00000000
        /*0f10*/ 	.word	0x00000000
        /*0f14*/ 	.short	0x010a
        /*0f16*/ 	.byte	0xff
	.zero		1


	//   ....[228]....
        /*0f18*/ 	.word	0x00008e40
        /*0f1c*/ 	.word	0x00000000
        /*0f20*/ 	.word	0x00000000
        /*0f24*/ 	.short	0x010a
        /*0f26*/ 	.byte	0xff
	.zero		1


	//   ....[229]....
        /*0f28*/ 	.word	0x00008ea0
        /*0f2c*/ 	.word	0x00000000
        /*0f30*/ 	.word	0x00000000
        /*0f34*/ 	.short	0x010a
        /*0f36*/ 	.byte	0xff
	.zero		1


	//   ....[230]....
        /*0f38*/ 	.word	0x00008f00
        /*0f3c*/ 	.word	0x00000000
        /*0f40*/ 	.word	0x00000000
        /*0f44*/ 	.short	0x010a
        /*0f46*/ 	.byte	0xff
	.zero		1


	//   ....[231]....
        /*0f48*/ 	.word	0x00008f60
        /*0f4c*/ 	.word	0x00000000
        /*0f50*/ 	.word	0x00000000
        /*0f54*/ 	.short	0x010a
        /*0f56*/ 	.byte	0xff
	.zero		1


	//   ....[232]....
        /*0f58*/ 	.word	0x00008fc0
        /*0f5c*/ 	.word	0x00000000
        /*0f60*/ 	.word	0x00000000
        /*0f64*/ 	.short	0x010a
        /*0f66*/ 	.byte	0xff
	.zero		1


	//   ....[233]....
        /*0f68*/ 	.word	0x00009020
        /*0f6c*/ 	.word	0x00000000
        /*0f70*/ 	.word	0x00000000
        /*0f74*/ 	.short	0x010a
        /*0f76*/ 	.byte	0xff
	.zero		1


	//   ....[234]....
        /*0f78*/ 	.word	0x00009080
        /*0f7c*/ 	.word	0x00000000
        /*0f80*/ 	.word	0x00000000
        /*0f84*/ 	.short	0x010a
        /*0f86*/ 	.byte	0xff
	.zero		1


	//   ....[235]....
        /*0f88*/ 	.word	0x000090e0
        /*0f8c*/ 	.word	0x00000000
        /*0f90*/ 	.word	0x00000000
        /*0f94*/ 	.short	0x010a
        /*0f96*/ 	.byte	0xff
	.zero		1


	//   ....[236]....
        /*0f98*/ 	.word	0x00009140
        /*0f9c*/ 	.word	0x00000000
        /*0fa0*/ 	.word	0x00000000
        /*0fa4*/ 	.short	0x010a
        /*0fa6*/ 	.byte	0xff
	.zero		1


	//   ....[237]....
        /*0fa8*/ 	.word	0x000091a0
        /*0fac*/ 	.word	0x00000000
        /*0fb0*/ 	.word	0x00000000
        /*0fb4*/ 	.short	0x010a
        /*0fb6*/ 	.byte	0xff
	.zero		1


	//   ....[238]....
        /*0fb8*/ 	.word	0x00009200
        /*0fbc*/ 	.word	0x00000000
        /*0fc0*/ 	.word	0x00000000
        /*0fc4*/ 	.short	0x010a
        /*0fc6*/ 	.byte	0xff
	.zero		1


	//   ....[239]....
        /*0fc8*/ 	.word	0x00009260
        /*0fcc*/ 	.word	0x00000000
        /*0fd0*/ 	.word	0x00000000
        /*0fd4*/ 	.short	0x010a
        /*0fd6*/ 	.byte	0xff
	.zero		1


	//   ....[240]....
        /*0fd8*/ 	.word	0x000092c0
        /*0fdc*/ 	.word	0x00000000
        /*0fe0*/ 	.word	0x00000000
        /*0fe4*/ 	.short	0x010a
        /*0fe6*/ 	.byte	0xff
	.zero		1


	//   ....[241]....
        /*0fe8*/ 	.word	0x00009320
        /*0fec*/ 	.word	0x00000000
        /*0ff0*/ 	.word	0x00000000
        /*0ff4*/ 	.short	0x010a
        /*0ff6*/ 	.byte	0xff
	.zero		1


	//   ....[242]....
        /*0ff8*/ 	.word	0x00009380
        /*0ffc*/ 	.word	0x00000000
        /*1000*/ 	.word	0x00000000
        /*1004*/ 	.short	0x010a
        /*1006*/ 	.byte	0xff
	.zero		1


	//   ....[243]....
        /*1008*/ 	.word	0x000093e0
        /*100c*/ 	.word	0x00000000
        /*1010*/ 	.word	0x00000000
        /*1014*/ 	.short	0x010a
        /*1016*/ 	.byte	0xff
	.zero		1


	//   ....[244]....
        /*1018*/ 	.word	0x00009440
        /*101c*/ 	.word	0x00000000
        /*1020*/ 	.word	0x00000000
        /*1024*/ 	.short	0x010a
        /*1026*/ 	.byte	0xff
	.zero		1


	//   ....[245]....
        /*1028*/ 	.word	0x000094a0
        /*102c*/ 	.word	0x00000000
        /*1030*/ 	.word	0x00000000
        /*1034*/ 	.short	0x010a
        /*1036*/ 	.byte	0xff
	.zero		1


	//   ....[246]....
        /*1038*/ 	.word	0x00009500
        /*103c*/ 	.word	0x00000000
        /*1040*/ 	.word	0x00000000
        /*1044*/ 	.short	0x010a
        /*1046*/ 	.byte	0xff
	.zero		1


	//   ....[247]....
        /*1048*/ 	.word	0x00009560
        /*104c*/ 	.word	0x00000000
        /*1050*/ 	.word	0x00000000
        /*1054*/ 	.short	0x010a
        /*1056*/ 	.byte	0xff
	.zero		1


	//   ....[248]....
        /*1058*/ 	.word	0x000095c0
        /*105c*/ 	.word	0x00000000
        /*1060*/ 	.word	0x00000000
        /*1064*/ 	.short	0x010a
        /*1066*/ 	.byte	0xff
	.zero		1


	//   ....[249]....
        /*1068*/ 	.word	0x00009620
        /*106c*/ 	.word	0x00000000
        /*1070*/ 	.word	0x00000000
        /*1074*/ 	.short	0x010a
        /*1076*/ 	.byte	0xff
	.zero		1


	//   ....[250]....
        /*1078*/ 	.word	0x00009680
        /*107c*/ 	.word	0x00000000
        /*1080*/ 	.word	0x00000000
        /*1084*/ 	.short	0x010a
        /*1086*/ 	.byte	0xff
	.zero		1


	//   ....[251]....
        /*1088*/ 	.word	0x000096e0
        /*108c*/ 	.word	0x00000000
        /*1090*/ 	.word	0x00000000
        /*1094*/ 	.short	0x010a
        /*1096*/ 	.byte	0xff
	.zero		1


	//   ....[252]....
        /*1098*/ 	.word	0x00009740
        /*109c*/ 	.word	0x00000000
        /*10a0*/ 	.word	0x00000000
        /*10a4*/ 	.short	0x010a
        /*10a6*/ 	.byte	0xff
	.zero		1


	//   ....[253]....
        /*10a8*/ 	.word	0x000097a0
        /*10ac*/ 	.word	0x00000000
        /*10b0*/ 	.word	0x00000000
        /*10b4*/ 	.short	0x010a
        /*10b6*/ 	.byte	0xff
	.zero		1


	//   ....[254]....
        /*10b8*/ 	.word	0x00009800
        /*10bc*/ 	.word	0x00000000
        /*10c0*/ 	.word	0x00000000
        /*10c4*/ 	.short	0x010a
        /*10c6*/ 	.byte	0xff
	.zero		1


	//   ....[255]....
        /*10c8*/ 	.word	0x00009860
        /*10cc*/ 	.word	0x00000000
        /*10d0*/ 	.word	0x00000000
        /*10d4*/ 	.short	0x010a
        /*10d6*/ 	.byte	0xff
	.zero		1


	//   ....[0]....
        /*10d8*/ 	.word	0x000098c0
        /*10dc*/ 	.word	0x00000000
        /*10e0*/ 	.word	0x00000000
        /*10e4*/ 	.short	0x010a
        /*10e6*/ 	.byte	0xff
	.zero		1


	//   ....[1]....
        /*10e8*/ 	.word	0x00009920
        /*10ec*/ 	.word	0x00000000
        /*10f0*/ 	.word	0x00000000
        /*10f4*/ 	.short	0x010a
        /*10f6*/ 	.byte	0xff
	.zero		1


	//   ....[2]....
        /*10f8*/ 	.word	0x00009980
        /*10fc*/ 	.word	0x00000000
        /*1100*/ 	.word	0x00000000
        /*1104*/ 	.short	0x010a
        /*1106*/ 	.byte	0xff
	.zero		1


	//   ....[3]....
        /*1108*/ 	.word	0x000099e0
        /*110c*/ 	.word	0x00000000
        /*1110*/ 	.word	0x00000000
        /*1114*/ 	.short	0x010a
        /*1116*/ 	.byte	0xff
	.zero		1


	//   ....[4]....
        /*1118*/ 	.word	0x00009a40
        /*111c*/ 	.word	0x00000000
        /*1120*/ 	.word	0x00000000
        /*1124*/ 	.short	0x010a
        /*1126*/ 	.byte	0xff
	.zero		1


	//   ....[5]....
        /*1128*/ 	.word	0x00009aa0
        /*112c*/ 	.word	0x00000000
        /*1130*/ 	.word	0x00000000
        /*1134*/ 	.short	0x010a
        /*1136*/ 	.byte	0xff
	.zero		1


	//   ....[6]....
        /*1138*/ 	.word	0x00009b00
        /*113c*/ 	.word	0x00000000
        /*1140*/ 	.word	0x00000000
        /*1144*/ 	.short	0x010a
        /*1146*/ 	.byte	0xff
	.zero		1


	//   ....[7]....
        /*1148*/ 	.word	0x00009b60
        /*114c*/ 	.word	0x00000000
        /*1150*/ 	.word	0x00000000
        /*1154*/ 	.short	0x010a
        /*1156*/ 	.byte	0xff
	.zero		1


	//   ....[8]....
        /*1158*/ 	.word	0x00009bc0
        /*115c*/ 	.word	0x00000000
        /*1160*/ 	.word	0x00000000
        /*1164*/ 	.short	0x010a
        /*1166*/ 	.byte	0xff
	.zero		1


	//   ....[9]....
        /*1168*/ 	.word	0x00009c20
        /*116c*/ 	.word	0x00000004
        /*1170*/ 	.word	0x00000388
        /*1174*/ 	.short	0x010a
        /*1176*/ 	.byte	0xff
	.zero		1


	//   ....[10]....
        /*1178*/ 	.word	0x00009c80
        /*117c*/ 	.word	0x00000004
        /*1180*/ 	.word	0x00000380
        /*1184*/ 	.short	0x010a
        /*1186*/ 	.byte	0xff
	.zero		1


	//   ....[11]....
        /*1188*/ 	.word	0x00009ce0
        /*118c*/ 	.word	0x00000000
        /*1190*/ 	.word	0x00000380
        /*1194*/ 	.short	0x010a
        /*1196*/ 	.byte	0xff
	.zero		1


	//   ....[12]....
        /*1198*/ 	.word	0x00009d40
        /*119c*/ 	.word	0x00000005
        /*11a0*/ 	.word	0x000003a0
        /*11a4*/ 	.short	0x010a
        /*11a6*/ 	.byte	0xff
	.zero		1


	//   ....[13]....
        /*11a8*/ 	.word	0x00009da0
        /*11ac*/ 	.word	0x00000000
        /*11b0*/ 	.word	0x00000000
        /*11b4*/ 	.short	0x010a
        /*11b6*/ 	.byte	0xff
	.zero		1


	//   ....[14]....
        /*11b8*/ 	.word	0x00009e00
        /*11bc*/ 	.word	0x00000000
        /*11c0*/ 	.word	0x00000000
        /*11c4*/ 	.short	0x010a
        /*11c6*/ 	.byte	0xff
	.zero		1


	//   ....[15]....
        /*11c8*/ 	.word	0x00009e60
        /*11cc*/ 	.word	0x00000000
        /*11d0*/ 	.word	0x00000000
        /*11d4*/ 	.short	0x010a
        /*11d6*/ 	.byte	0xff
	.zero		1


	//   ....[16]....
        /*11d8*/ 	.word	0x00009ec0
        /*11dc*/ 	.word	0x00000000
        /*11e0*/ 	.word	0x00000380
        /*11e4*/ 	.short	0x010a
        /*11e6*/ 	.byte	0xff
	.zero		1


	//   ....[17]....
        /*11e8*/ 	.word	0x00009f20
        /*11ec*/ 	.word	0x00000000
        /*11f0*/ 	.word	0x00000378
        /*11f4*/ 	.short	0x010a
        /*11f6*/ 	.byte	0xff
	.zero		1


	//   ....[18]....
        /*11f8*/ 	.word	0x00009f80
        /*11fc*/ 	.word	0x00000000
        /*1200*/ 	.word	0x00000368
        /*1204*/ 	.short	0x010a
        /*1206*/ 	.byte	0xff
	.zero		1


	//   ....[19]....
        /*1208*/ 	.word	0x00009fe0
        /*120c*/ 	.word	0x00000000
        /*1210*/ 	.word	0x00000380
        /*1214*/ 	.short	0x010a
        /*1216*/ 	.byte	0xff
	.zero		1


	//   ....[20]....
        /*1218*/ 	.word	0x0000a040
        /*121c*/ 	.word	0x00000000
        /*1220*/ 	.word	0x00000360
        /*1224*/ 	.short	0x010a
        /*1226*/ 	.byte	0xff
	.zero		1


	//   ....[21]....
        /*1228*/ 	.word	0x0000a090
        /*122c*/ 	.word	0x00000058
        /*1230*/ 	.word	0x00000390
        /*1234*/ 	.short	0x010a
        /*1236*/ 	.byte	0xff
	.zero		1


	//----- nvinfo : EIATTR_NUM_MBARRIERS
	.align		4
.L_47:
        /*1238*/ 	.byte	0x03, 0x38
        /*123a*/ 	.short	0x0076


	//----- nvinfo : EIATTR_EXIT_INSTR_OFFSETS
	.align		4
        /*123c*/ 	.byte	0x04, 0x1c
        /*123e*/ 	.short	(.L_49 - .L_48)


	//   ....[0]....
.L_48:
        /*1240*/ 	.word	0x00004e30


	//   ....[1]....
        /*1244*/ 	.word	0x000050c0


	//   ....[2]....
        /*1248*/ 	.word	0x00005120


	//   ....[3]....
        /*124c*/ 	.word	0x00005da0


	//   ....[4]....
        /*1250*/ 	.word	0x00006930


	//   ....[5]....
        /*1254*/ 	.word	0x00006970


	//   ....[6]....
        /*1258*/ 	.word	0x00008700


	//----- nvinfo : EIATTR_MAX_THREADS
	.align		4
.L_49:
        /*125c*/ 	.byte	0x04, 0x05
        /*125e*/ 	.short	(.L_51 - .L_50)
.L_50:
        /*1260*/ 	.word	0x00000100
        /*1264*/ 	.word	0x00000001
        /*1268*/ 	.word	0x00000001


	//----- nvinfo : EIATTR_CRS_STACK_SIZE
	.align		4
.L_51:
        /*126c*/ 	.byte	0x04, 0x1e
        /*126e*/ 	.short	(.L_53 - .L_52)
.L_52:
        /*1270*/ 	.word	0x00000000


	//----- nvinfo : EIATTR_CBANK_PARAM_SIZE
	.align		4
.L_53:
        /*1274*/ 	.byte	0x03, 0x19
        /*1276*/ 	.short	0x0800


	//----- nvinfo : EIATTR_PARAM_CBANK
	.align		4
        /*1278*/ 	.byte	0x04, 0x0a
        /*127a*/ 	.short	(.L_55 - .L_54)
	.align		4
.L_54:
        /*127c*/ 	.word	index@(.nv.constant0._ZN7cutlass13device_kernelINS_4conv6kernel13ConvUniversalINS1_16ConvProblemShapeILNS1_8OperatorE1ELi2EEENS1_10collective14CollectiveConvINS1_47MainloopSm100TmaUmmaWarpSpecializedImplicitGemmILS5_1ELi54ELi2ELi1ELi2EN4cute5tupleIJNSA_1CILi1EEESD_SD_EEEEENSB_IJNSC_ILi64EEESG_NSB_IJNSC_ILi32EEEEEEEEENS_12float_e4m3_tESK_NSA_8TiledMMAINSA_8MMA_AtomIJNSA_10MMA_TraitsINSA_19SM100_MMA_F8F6F4_SSEJSK_SK_fSG_SG_NSA_17integral_constantINSA_4UMMA5MajorELSR_0EEENSP_ISR_LSR_1EEENSP_INSQ_7ScaleInELSU_0EEESV_EEEEEENSA_6LayoutISE_NSB_IJNSC_ILi0EEESZ_SZ_EEEEENSB_IJNSA_10UnderscoreES12_S12_EEEEENS7_6detail27Sm100ImplicitGemmTileTraitsINSA_20SM90_TMA_LOAD_IM2COLENSA_14ComposedLayoutINSA_7SwizzleILi1ELi4ELi3EEENSA_18smem_ptr_flag_bitsILi8EEENSY_INSB_IJNSC_ILi8EEESH_EEENSB_IJSH_SD_EEEEEEEvEENS16_INSA_13SM90_TMA_LOADENS18_INS19_ILi2ELi4ELi3EEES1C_NSY_INSB_IJSG_S1D_EEENSB_IJSD_SG_EEEEEEEvEEEENS_8epilogue10collective18CollectiveEpilogueINS1R_23Sm100TmaWarpSpecializedILi1ELi1ELi32ELb0ELb0EEEJSJ_NSB_IJNSY_ISG_SD_EES1W_EEESK_NSB_IJNSB_IJlllEEESD_SZ_EEESK_S1Z_NS1R_6fusion15FusionCallbacksIS1V_NS20_17LinearCombinationISK_fSK_fLNS_15FloatRoundStyleE2EEESJ_S1X_JEEENSA_5SM1004TMEM4LOAD26SM100_TMEM_LOAD_16dp32b32xES17_NS18_IS1K_S1C_NSY_INSB_IJS1D_SG_EEENSB_IJSG_SD_EEEEEEENSA_39AutoVectorizingCopyWithAssumedAlignmentILi128EEENSA_21SM90_TMA_STORE_IM2COLES2D_S2F_S2F_EEEvvEEEEvNT_6ParamsE)
        /*1280*/ 	.short	0x0380
        /*1282*/ 	.short	0x0800


	//----- nvinfo : EIATTR_SW_WAR
	.align		4
.L_55:
        /*1284*/ 	.byte	0x04, 0x36
        /*1286*/ 	.short	(.L_57 - .L_56)
.L_56:
        /*1288*/ 	.word	0x00000008
.L_57:


//--------------------- .nv.callgraph             --------------------------
	.section	.nv.callgraph,"",@"SHT_CUDA_CALLGRAPH"
	.align	4
	.sectionentsize	8
	.align		4
        /*0000*/ 	.word	0x00000000
	.align		4
        /*0004*/ 	.word	0xffffffff
	.align		4
        /*0008*/ 	.word	index@(_ZN7cutlass13device_kernelINS_4conv6kernel13ConvUniversalINS1_16ConvProblemShapeILNS1_8OperatorE1ELi2EEENS1_10collective14CollectiveConvINS1_47MainloopSm100TmaUmmaWarpSpecializedImplicitGemmILS5_1ELi54ELi2ELi1ELi2EN4cute5tupleIJNSA_1CILi1EEESD_SD_EEEEENSB_IJNSC_ILi64EEESG_NSB_IJNSC_ILi32EEEEEEEEENS_12float_e4m3_tESK_NSA_8TiledMMAINSA_8MMA_AtomIJNSA_10MMA_TraitsINSA_19SM100_MMA_F8F6F4_SSEJSK_SK_fSG_SG_NSA_17integral_constantINSA_4UMMA5MajorELSR_0EEENSP_ISR_LSR_1EEENSP_INSQ_7ScaleInELSU_0EEESV_EEEEEENSA_6LayoutISE_NSB_IJNSC_ILi0EEESZ_SZ_EEEEENSB_IJNSA_10UnderscoreES12_S12_EEEEENS7_6detail27Sm100ImplicitGemmTileTraitsINSA_20SM90_TMA_LOAD_IM2COLENSA_14ComposedLayoutINSA_7SwizzleILi1ELi4ELi3EEENSA_18smem_ptr_flag_bitsILi8EEENSY_INSB_IJNSC_ILi8EEESH_EEENSB_IJSH_SD_EEEEEEEvEENS16_INSA_13SM90_TMA_LOADENS18_INS19_ILi2ELi4ELi3EEES1C_NSY_INSB_IJSG_S1D_EEENSB_IJSD_SG_EEEEEEEvEEEENS_8epilogue10collective18CollectiveEpilogueINS1R_23Sm100TmaWarpSpecializedILi1ELi1ELi32ELb0ELb0EEEJSJ_NSB_IJNSY_ISG_SD_EES1W_EEESK_NSB_IJNSB_IJlllEEESD_SZ_EEESK_S1Z_NS1R_6fusion15FusionCallbacksIS1V_NS20_17LinearCombinationISK_fSK_fLNS_15FloatRoundStyleE2EEESJ_S1X_JEEENSA_5SM1004TMEM4LOAD26SM100_TMEM_LOAD_16dp32b32xES17_NS18_IS1K_S1C_NSY_INSB_IJS1D_SG_EEENSB_IJSG_SD_EEEEEEENSA_39AutoVectorizingCopyWithAssumedAlignmentILi128EEENSA_21SM90_TMA_STORE_IM2COLES2D_S2F_S2F_EEEvvEEEEvNT_6ParamsE)
	.align		4
        /*000c*/ 	.word	index@(__assertfail)
	.align		4
        /*0010*/ 	.word	0x00000000
	.align		4
        /*0014*/ 	.word	0xfffffffe
	.align		4
        /*0018*/ 	.word	0x00000000
	.align		4
        /*001c*/ 	.word	0xfffffffd
	.align		4
        /*0020*/ 	.word	0x00000000
	.align		4
        /*0024*/ 	.word	0xfffffffc


//--------------------- .nv.constant4             --------------------------
	.section	.nv.constant4,"a",@progbits
	.align	8
	.align		8
.nv.constant4:
        /*0000*/ 	.dword	__assertfail
	.align		8
        /*0008*/ 	.dword	__unnamed_1
	.align		8
        /*0010*/ 	.dword	__unnamed_2
	.align		8
        /*0018*/ 	.dword	_ZN39_INTERNAL_18f084ea_4_k_cu_5d7d134d_27324cuda3std3__45__cpo5beginE
	.align		8
        /*0020*/ 	.dword	_ZN39_INTERNAL_18f084ea_4_k_cu_5d7d134d_27324cuda3std3__45__cpo3endE
	.align		8
        /*0028*/ 	.dword	_ZN39_INTERNAL_18f084ea_4_k_cu_5d7d134d_27324cuda3std3__45__cpo6cbeginE
	.align		8
        /*0030*/ 	.dword	_ZN39_INTERNAL_18f084ea_4_k_cu_5d7d134d_27324cuda3std3__45__cpo4cendE
	.align		8
        /*0038*/ 	.dword	_ZN39_INTERNAL_18f084ea_4_k_cu_5d7d134d_27324cuda3std3__441_GLOBAL__N__18f084ea_4_k_cu_5d7d134d_27326ignoreE
	.align		8
        /*0040*/ 	.dword	_ZN39_INTERNAL_18f084ea_4_k_cu_5d7d134d_27324cuda3std3__419piecewise_constructE
	.align		8
        /*0048*/ 	.dword	_ZN39_INTERNAL_18f084ea_4_k_cu_5d7d134d_27324cuda3std3__48in_placeE
	.align		8
        /*0050*/ 	.dword	_ZN39_INTERNAL_18f084ea_4_k_cu_5d7d134d_27324cuda3std6ranges3__45__cpo4swapE
	.align		8
        /*0058*/ 	.dword	_ZN39_INTERNAL_18f084ea_4_k_cu_5d7d134d_27324cuda3std6ranges3__45__cpo9iter_moveE
	.align		8
        /*0060*/ 	.dword	_ZN39_INTERNAL_18f084ea_4_k_cu_5d7d134d_27324cute7productE
	.align		8
        /*0068*/ 	.dword	_ZN39_INTERNAL_18f084ea_4_k_cu_5d7d134d_27324cute1_E
	.align		8
        /*0070*/ 	.dword	$str$27
	.align		8
        /*0078*/ 	.dword	$str$28
	.align		8
        /*0080*/ 	.dword	$str$29
	.align		8
        /*0088*/ 	.dword	$str$30


//--------------------- .text._ZN7cutlass13device_kernelINS_4conv6kernel13ConvUniversalINS1_16ConvProblemShapeILNS1_8OperatorE1ELi2EEENS1_10collective14CollectiveConvINS1_47MainloopSm100TmaUmmaWarpSpecializedImplicitGemmILS5_1ELi54ELi2ELi1ELi2EN4cute5tupleIJNSA_1CILi1EEESD_SD_EEEEENSB_IJNSC_ILi64EEESG_NSB_IJNSC_ILi32EEEEEEEEENS_12float_e4m3_tESK_NSA_8TiledMMAINSA_8MMA_AtomIJNSA_10MMA_TraitsINSA_19SM100_MMA_F8F6F4_SSEJSK_SK_fSG_SG_NSA_17integral_constantINSA_4UMMA5MajorELSR_0EEENSP_ISR_LSR_1EEENSP_INSQ_7ScaleInELSU_0EEESV_EEEEEENSA_6LayoutISE_NSB_IJNSC_ILi0EEESZ_SZ_EEEEENSB_IJNSA_10UnderscoreES12_S12_EEEEENS7_6detail27Sm100ImplicitGemmTileTraitsINSA_20SM90_TMA_LOAD_IM2COLENSA_14ComposedLayoutINSA_7SwizzleILi1ELi4ELi3EEENSA_18smem_ptr_flag_bitsILi8EEENSY_INSB_IJNSC_ILi8EEESH_EEENSB_IJSH_SD_EEEEEEEvEENS16_INSA_13SM90_TMA_LOADENS18_INS19_ILi2ELi4ELi3EEES1C_NSY_INSB_IJSG_S1D_EEENSB_IJSD_SG_EEEEEEEvEEEENS_8epilogue10collective18CollectiveEpilogueINS1R_23Sm100TmaWarpSpecializedILi1ELi1ELi32ELb0ELb0EEEJSJ_NSB_IJNSY_ISG_SD_EES1W_EEESK_NSB_IJNSB_IJlllEEESD_SZ_EEESK_S1Z_NS1R_6fusion15FusionCallbacksIS1V_NS20_17LinearCombinationISK_fSK_fLNS_15FloatRoundStyleE2EEESJ_S1X_JEEENSA_5SM1004TMEM4LOAD26SM100_TMEM_LOAD_16dp32b32xES17_NS18_IS1K_S1C_NSY_INSB_IJS1D_SG_EEENSB_IJSG_SD_EEEEEEENSA_39AutoVectorizingCopyWithAssumedAlignmentILi128EEENSA_21SM90_TMA_STORE_IM2COLES2D_S2F_S2F_EEEvvEEEEvNT_6ParamsE --------------------------
	.section	.text._ZN7cutlass13device_kernelINS_4conv6kernel13ConvUniversalINS1_16ConvProblemShapeILNS1_8OperatorE1ELi2EEENS1_10collective14CollectiveConvINS1_47MainloopSm100TmaUmmaWarpSpecializedImplicitGemmILS5_1ELi54ELi2ELi1ELi2EN4cute5tupleIJNSA_1CILi1EEESD_SD_EEEEENSB_IJNSC_ILi64EEESG_NSB_IJNSC_ILi32EEEEEEEEENS_12float_e4m3_tESK_NSA_8TiledMMAINSA_8MMA_AtomIJNSA_10MMA_TraitsINSA_19SM100_MMA_F8F6F4_SSEJSK_SK_fSG_SG_NSA_17integral_constantINSA_4UMMA5MajorELSR_0EEENSP_ISR_LSR_1EEENSP_INSQ_7ScaleInELSU_0EEESV_EEEEEENSA_6LayoutISE_NSB_IJNSC_ILi0EEESZ_SZ_EEEEENSB_IJNSA_10UnderscoreES12_S12_EEEEENS7_6detail27Sm100ImplicitGemmTileTraitsINSA_20SM90_TMA_LOAD_IM2COLENSA_14ComposedLayoutINSA_7SwizzleILi1ELi4ELi3EEENSA_18smem_ptr_flag_bitsILi8EEENSY_INSB_IJNSC_ILi8EEESH_EEENSB_IJSH_SD_EEEEEEEvEENS16_INSA_13SM90_TMA_LOADENS18_INS19_ILi2ELi4ELi3EEES1C_NSY_INSB_IJSG_S1D_EEENSB_IJSD_SG_EEEEEEEvEEEENS_8epilogue10collective18CollectiveEpilogueINS1R_23Sm100TmaWarpSpecializedILi1ELi1ELi32ELb0ELb0EEEJSJ_NSB_IJNSY_ISG_SD_EES1W_EEESK_NSB_IJNSB_IJlllEEESD_SZ_EEESK_S1Z_NS1R_6fusion15FusionCallbacksIS1V_NS20_17LinearCombinationISK_fSK_fLNS_15FloatRoundStyleE2EEESJ_S1X_JEEENSA_5SM1004TMEM4LOAD26SM100_TMEM_LOAD_16dp32b32xES17_NS18_IS1K_S1C_NSY_INSB_IJS1D_SG_EEENSB_IJSG_SD_EEEEEEENSA_39AutoVectorizingCopyWithAssumedAlignmentILi128EEENSA_21SM90_TMA_STORE_IM2COLES2D_S2F_S2F_EEEvvEEEEvNT_6ParamsE,"ax",@progbits
	.align	128
.text._ZN7cutlass13device_kernelINS_4conv6kernel13ConvUniversalINS1_16ConvProblemShapeILNS1_8OperatorE1ELi2EEENS1_10collective14CollectiveConvINS1_47MainloopSm100TmaUmmaWarpSpecializedImplicitGemmILS5_1ELi54ELi2ELi1ELi2EN4cute5tupleIJNSA_1CILi1EEESD_SD_EEEEENSB_IJNSC_ILi64EEESG_NSB_IJNSC_ILi32EEEEEEEEENS_12float_e4m3_tESK_NSA_8TiledMMAINSA_8MMA_AtomIJNSA_10MMA_TraitsINSA_19SM100_MMA_F8F6F4_SSEJSK_SK_fSG_SG_NSA_17integral_constantINSA_4UMMA5MajorELSR_0EEENSP_ISR_LSR_1EEENSP_INSQ_7ScaleInELSU_0EEESV_EEEEEENSA_6LayoutISE_NSB_IJNSC_ILi0EEESZ_SZ_EEEEENSB_IJNSA_10UnderscoreES12_S12_EEEEENS7_6detail27Sm100ImplicitGemmTileTraitsINSA_20SM90_TMA_LOAD_IM2COLENSA_14ComposedLayoutINSA_7SwizzleILi1ELi4ELi3EEENSA_18smem_ptr_flag_bitsILi8EEENSY_INSB_IJNSC_ILi8EEESH_EEENSB_IJSH_SD_EEEEEEEvEENS16_INSA_13SM90_TMA_LOADENS18_INS19_ILi2ELi4ELi3EEES1C_NSY_INSB_IJSG_S1D_EEENSB_IJSD_SG_EEEEEEEvEEEENS_8epilogue10collective18CollectiveEpilogueINS1R_23Sm100TmaWarpSpecializedILi1ELi1ELi32ELb0ELb0EEEJSJ_NSB_IJNSY_ISG_SD_EES1W_EEESK_NSB_IJNSB_IJlllEEESD_SZ_EEESK_S1Z_NS1R_6fusion15FusionCallbacksIS1V_NS20_17LinearCombinationISK_fSK_fLNS_15FloatRoundStyleE2EEESJ_S1X_JEEENSA_5SM1004TMEM4LOAD26SM100_TMEM_LOAD_16dp32b32xES17_NS18_IS1K_S1C_NSY_INSB_IJS1D_SG_EEENSB_IJSG_SD_EEEEEEENSA_39AutoVectorizingCopyWithAssumedAlignmentILi128EEENSA_21SM90_TMA_STORE_IM2COLES2D_S2F_S2F_EEEvvEEEEvNT_6ParamsE:
        .type           _ZN7cutlass13device_kernelINS_4conv6kernel13ConvUniversalINS1_16ConvProblemShapeILNS1_8OperatorE1ELi2EEENS1_10collective14CollectiveConvINS1_47MainloopSm100TmaUmmaWarpSpecializedImplicitGemmILS5_1ELi54ELi2ELi1ELi2EN4cute5tupleIJNSA_1CILi1EEESD_SD_EEEEENSB_IJNSC_ILi64EEESG_NSB_IJNSC_ILi32EEEEEEEEENS_12float_e4m3_tESK_NSA_8TiledMMAINSA_8MMA_AtomIJNSA_10MMA_TraitsINSA_19SM100_MMA_F8F6F4_SSEJSK_SK_fSG_SG_NSA_17integral_constantINSA_4UMMA5MajorELSR_0EEENSP_ISR_LSR_1EEENSP_INSQ_7ScaleInELSU_0EEESV_EEEEEENSA_6LayoutISE_NSB_IJNSC_ILi0EEESZ_SZ_EEEEENSB_IJNSA_10UnderscoreES12_S12_EEEEENS7_6detail27Sm100ImplicitGemmTileTraitsINSA_20SM90_TMA_LOAD_IM2COLENSA_14ComposedLayoutINSA_7SwizzleILi1ELi4ELi3EEENSA_18smem_ptr_flag_bitsILi8EEENSY_INSB_IJNSC_ILi8EEESH_EEENSB_IJSH_SD_EEEEEEEvEENS16_INSA_13SM90_TMA_LOADENS18_INS19_ILi2ELi4ELi3EEES1C_NSY_INSB_IJSG_S1D_EEENSB_IJSD_SG_EEEEEEEvEEEENS_8epilogue10collective18CollectiveEpilogueINS1R_23Sm100TmaWarpSpecializedILi1ELi1ELi32ELb0ELb0EEEJSJ_NSB_IJNSY_ISG_SD_EES1W_EEESK_NSB_IJNSB_IJlllEEESD_SZ_EEESK_S1Z_NS1R_6fusion15FusionCallbacksIS1V_NS20_17LinearCombinationISK_fSK_fLNS_15FloatRoundStyleE2EEESJ_S1X_JEEENSA_5SM1004TMEM4LOAD26SM100_TMEM_LOAD_16dp32b32xES17_NS18_IS1K_S1C_NSY_INSB_IJS1D_SG_EEENSB_IJSG_SD_EEEEEEENSA_39AutoVectorizingCopyWithAssumedAlignmentILi128EEENSA_21SM90_TMA_STORE_IM2COLES2D_S2F_S2F_EEEvvEEEEvNT_6ParamsE,@function
        .size           _ZN7cutlass13device_kernelINS_4conv6kernel13ConvUniversalINS1_16ConvProblemShapeILNS1_8OperatorE1ELi2EEENS1_10collective14CollectiveConvINS1_47MainloopSm100TmaUmmaWarpSpecializedImplicitGemmILS5_1ELi54ELi2ELi1ELi2EN4cute5tupleIJNSA_1CILi1EEESD_SD_EEEEENSB_IJNSC_ILi64EEESG_NSB_IJNSC_ILi32EEEEEEEEENS_12float_e4m3_tESK_NSA_8TiledMMAINSA_8MMA_AtomIJNSA_10MMA_TraitsINSA_19SM100_MMA_F8F6F4_SSEJSK_SK_fSG_SG_NSA_17integral_constantINSA_4UMMA5MajorELSR_0EEENSP_ISR_LSR_1EEENSP_INSQ_7ScaleInELSU_0EEESV_EEEEEENSA_6LayoutISE_NSB_IJNSC_ILi0EEESZ_SZ_EEEEENSB_IJNSA_10UnderscoreES12_S12_EEEEENS7_6detail27Sm100ImplicitGemmTileTraitsINSA_20SM90_TMA_LOAD_IM2COLENSA_14ComposedLayoutINSA_7SwizzleILi1ELi4ELi3EEENSA_18smem_ptr_flag_bitsILi8EEENSY_INSB_IJNSC_ILi8EEESH_EEENSB_IJSH_SD_EEEEEEEvEENS16_INSA_13SM90_TMA_LOADENS18_INS19_ILi2ELi4ELi3EEES1C_NSY_INSB_IJSG_S1D_EEENSB_IJSD_SG_EEEEEEEvEEEENS_8epilogue10collective18CollectiveEpilogueINS1R_23Sm100TmaWarpSpecializedILi1ELi1ELi32ELb0ELb0EEEJSJ_NSB_IJNSY_ISG_SD_EES1W_EEESK_NSB_IJNSB_IJlllEEESD_SZ_EEESK_S1Z_NS1R_6fusion15FusionCallbacksIS1V_NS20_17LinearCombinationISK_fSK_fLNS_15FloatRoundStyleE2EEESJ_S1X_JEEENSA_5SM1004TMEM4LOAD26SM100_TMEM_LOAD_16dp32b32xES17_NS18_IS1K_S1C_NSY_INSB_IJS1D_SG_EEENSB_IJSG_SD_EEEEEEENSA_39AutoVectorizingCopyWithAssumedAlignmentILi128EEENSA_21SM90_TMA_STORE_IM2COLES2D_S2F_S2F_EEEvvEEEEvNT_6ParamsE,(.L_x_269 - _ZN7cutlass13device_kernelINS_4conv6kernel13ConvUniversalINS1_16ConvProblemShapeILNS1_8OperatorE1ELi2EEENS1_10collective14CollectiveConvINS1_47MainloopSm100TmaUmmaWarpSpecializedImplicitGemmILS5_1ELi54ELi2ELi1ELi2EN4cute5tupleIJNSA_1CILi1EEESD_SD_EEEEENSB_IJNSC_ILi64EEESG_NSB_IJNSC_ILi32EEEEEEEEENS_12float_e4m3_tESK_NSA_8TiledMMAINSA_8MMA_AtomIJNSA_10MMA_TraitsINSA_19SM100_MMA_F8F6F4_SSEJSK_SK_fSG_SG_NSA_17integral_constantINSA_4UMMA5MajorELSR_0EEENSP_ISR_LSR_1EEENSP_INSQ_7ScaleInELSU_0EEESV_EEEEEENSA_6LayoutISE_NSB_IJNSC_ILi0EEESZ_SZ_EEEEENSB_IJNSA_10UnderscoreES12_S12_EEEEENS7_6detail27Sm100ImplicitGemmTileTraitsINSA_20SM90_TMA_LOAD_IM2COLENSA_14ComposedLayoutINSA_7SwizzleILi1ELi4ELi3EEENSA_18smem_ptr_flag_bitsILi8EEENSY_INSB_IJNSC_ILi8EEESH_EEENSB_IJSH_SD_EEEEEEEvEENS16_INSA_13SM90_TMA_LOADENS18_INS19_ILi2ELi4ELi3EEES1C_NSY_INSB_IJSG_S1D_EEENSB_IJSD_SG_EEEEEEEvEEEENS_8epilogue10collective18CollectiveEpilogueINS1R_23Sm100TmaWarpSpecializedILi1ELi1ELi32ELb0ELb0EEEJSJ_NSB_IJNSY_ISG_SD_EES1W_EEESK_NSB_IJNSB_IJlllEEESD_SZ_EEESK_S1Z_NS1R_6fusion15FusionCallbacksIS1V_NS20_17LinearCombinationISK_fSK_fLNS_15FloatRoundStyleE2EEESJ_S1X_JEEENSA_5SM1004TMEM4LOAD26SM100_TMEM_LOAD_16dp32b32xES17_NS18_IS1K_S1C_NSY_INSB_IJS1D_SG_EEENSB_IJSG_SD_EEEEEEENSA_39AutoVectorizingCopyWithAssumedAlignmentILi128EEENSA_21SM90_TMA_STORE_IM2COLES2D_S2F_S2F_EEEvvEEEEvNT_6ParamsE)
        .other          _ZN7cutlass13device_kernelINS_4conv6kernel13ConvUniversalINS1_16ConvProblemShapeILNS1_8OperatorE1ELi2EEENS1_10collective14CollectiveConvINS1_47MainloopSm100TmaUmmaWarpSpecializedImplicitGemmILS5_1ELi54ELi2ELi1ELi2EN4cute5tupleIJNSA_1CILi1EEESD_SD_EEEEENSB_IJNSC_ILi64EEESG_NSB_IJNSC_ILi32EEEEEEEEENS_12float_e4m3_tESK_NSA_8TiledMMAINSA_8MMA_AtomIJNSA_10MMA_TraitsINSA_19SM100_MMA_F8F6F4_SSEJSK_SK_fSG_SG_NSA_17integral_constantINSA_4UMMA5MajorELSR_0EEENSP_ISR_LSR_1EEENSP_INSQ_7ScaleInELSU_0EEESV_EEEEEENSA_6LayoutISE_NSB_IJNSC_ILi0EEESZ_SZ_EEEEENSB_IJNSA_10UnderscoreES12_S12_EEEEENS7_6detail27Sm100ImplicitGemmTileTraitsINSA_20SM90_TMA_LOAD_IM2COLENSA_14ComposedLayoutINSA_7SwizzleILi1ELi4ELi3EEENSA_18smem_ptr_flag_bitsILi8EEENSY_INSB_IJNSC_ILi8EEESH_EEENSB_IJSH_SD_EEEEEEEvEENS16_INSA_13SM90_TMA_LOADENS18_INS19_ILi2ELi4ELi3EEES1C_NSY_INSB_IJSG_S1D_EEENSB_IJSD_SG_EEEEEEEvEEEENS_8epilogue10collective18CollectiveEpilogueINS1R_23Sm100TmaWarpSpecializedILi1ELi1ELi32ELb0ELb0EEEJSJ_NSB_IJNSY_ISG_SD_EES1W_EEESK_NSB_IJNSB_IJlllEEESD_SZ_EEESK_S1Z_NS1R_6fusion15FusionCallbacksIS1V_NS20_17LinearCombinationISK_fSK_fLNS_15FloatRoundStyleE2EEESJ_S1X_JEEENSA_5SM1004TMEM4LOAD26SM100_TMEM_LOAD_16dp32b32xES17_NS18_IS1K_S1C_NSY_INSB_IJS1D_SG_EEENSB_IJSG_SD_EEEEEEENSA_39AutoVectorizingCopyWithAssumedAlignmentILi128EEENSA_21SM90_TMA_STORE_IM2COLES2D_S2F_S2F_EEEvvEEEEvNT_6ParamsE,@"STO_CUDA_ENTRY STV_DEFAULT"
_ZN7cutlass13device_kernelINS_4conv6kernel13ConvUniversalINS1_16ConvProblemShapeILNS1_8OperatorE1ELi2EEENS1_10collective14CollectiveConvINS1_47MainloopSm100TmaUmmaWarpSpecializedImplicitGemmILS5_1ELi54ELi2ELi1ELi2EN4cute5tupleIJNSA_1CILi1EEESD_SD_EEEEENSB_IJNSC_ILi64EEESG_NSB_IJNSC_ILi32EEEEEEEEENS_12float_e4m3_tESK_NSA_8TiledMMAINSA_8MMA_AtomIJNSA_10MMA_TraitsINSA_19SM100_MMA_F8F6F4_SSEJSK_SK_fSG_SG_NSA_17integral_constantINSA_4UMMA5MajorELSR_0EEENSP_ISR_LSR_1EEENSP_INSQ_7ScaleInELSU_0EEESV_EEEEEENSA_6LayoutISE_NSB_IJNSC_ILi0EEESZ_SZ_EEEEENSB_IJNSA_10UnderscoreES12_S12_EEEEENS7_6detail27Sm100ImplicitGemmTileTraitsINSA_20SM90_TMA_LOAD_IM2COLENSA_14ComposedLayoutINSA_7SwizzleILi1ELi4ELi3EEENSA_18smem_ptr_flag_bitsILi8EEENSY_INSB_IJNSC_ILi8EEESH_EEENSB_IJSH_SD_EEEEEEEvEENS16_INSA_13SM90_TMA_LOADENS18_INS19_ILi2ELi4ELi3EEES1C_NSY_INSB_IJSG_S1D_EEENSB_IJSD_SG_EEEEEEEvEEEENS_8epilogue10collective18CollectiveEpilogueINS1R_23Sm100TmaWarpSpecializedILi1ELi1ELi32ELb0ELb0EEEJSJ_NSB_IJNSY_ISG_SD_EES1W_EEESK_NSB_IJNSB_IJlllEEESD_SZ_EEESK_S1Z_NS1R_6fusion15FusionCallbacksIS1V_NS20_17LinearCombinationISK_fSK_fLNS_15FloatRoundStyleE2EEESJ_S1X_JEEENSA_5SM1004TMEM4LOAD26SM100_TMEM_LOAD_16dp32b32xES17_NS18_IS1K_S1C_NSY_INSB_IJS1D_SG_EEENSB_IJSG_SD_EEEEEEENSA_39AutoVectorizingCopyWithAssumedAlignmentILi128EEENSA_21SM90_TMA_STORE_IM2COLES2D_S2F_S2F_EEEvvEEEEvNT_6ParamsE:
[----:B------:R-:W1:Y:S01]  /*0000*/  LDC R1, c[0x0][0x37c] ;  /* 0x0000df00ff017b82 */ /* 0x000e620000000800 */
[----:B------:R-:W2:Y:S07]  /*0010*/  S2R R99, SR_TID.X ;  /* 0x0000000000637919 */ /* 0x000eae0000002100 */
[----:B------:R-:W3:Y:S01]  /*0020*/  LDC.64 R2, c[0x0][0x890] ;  /* 0x00022400ff027b82 */ /* 0x000ee20000000a00 */
[----:B------:R-:W4:Y:S01]  /*0030*/  LDCU.64 UR44, c[0x0][0x358] ;  /* 0x00006b00ff2c77ac */ /* 0x000f220008000a00 */
[----:B-1----:R-:W-:Y:S01]  /*0040*/  VIADD R1, R1, 0xfffffff8 ;  /* 0xfffffff801017836 */ /* 0x002fe20000000000 */
[----:B------:R-:W-:-:S02]  /*0050*/  PRMT R94, RZ, 0x7610, R94 ;  /* 0x00007610ff5e7816 */ /* 0x000fc4000000005e */
[----:B------:R-:W-:Y:S02]  /*0060*/  ELECT P2, URZ, PT ;  /* 0x0000000000ff782f */ /* 0x000fe40003840000 */
[----:B---3--:R-:W-:-:S04]  /*0070*/  ISETP.NE.U32.AND P0, PT, R2, RZ, PT ;  /* 0x000000ff0200720c */ /* 0x008fc80003f05070 */
[----:B------:R-:W-:Y:S02]  /*0080*/  ISETP.NE.AND.EX P0, PT, R3, RZ, PT, P0 ;  /* 0x000000ff0300720c */ /* 0x000fe40003f05300 */
[----:B--2---:R-:W-:-:S05]  /*0090*/  SHF.R.U32.HI R105, RZ, 0x5, R99 ;  /* 0x00000005ff697819 */ /* 0x004fca0000011663 */
[----:B------:R-:W1:Y:S02]  /*00a0*/  SHFL.IDX PT, R0, R105, RZ, 0x1f ;  /* 0x00001fff69007589 */ /* 0x000e6400000e0000 */
[----:B-1----:R-:W-:-:S04]  /*00b0*/  R2UR UR6, R0 ;  /* 0x00000000000672ca */ /* 0x002fc800000e0000 */
[----:B----4-:R-:W-:Y:S05]  /*00c0*/  @P0 BRA `(.L_x_0) ;  /* 0x00000000002c0947 */ /* 0x010fea0003800000 */
[----:B------:R-:W1:Y:S02]  /*00d0*/  LDCU.64 UR4, c[0x0][0x888] ;  /* 0x00011100ff0477ac */ /* 0x000e640008000a00 */
[----:B-1----:R-:W-:-:S04]  /*00e0*/  UISETP.NE.U32.AND UP0, UPT, UR4, URZ, UPT ;  /* 0x000000ff0400728c */ /* 0x002fc8000bf05070 */
[----:B------:R-:W-:-:S09]  /*00f0*/  UISETP.NE.AND.EX UP0, UPT, UR5, URZ, UPT, UP0 ;  /* 0x000000ff0500728c */ /* 0x000fd2000bf05300 */
[----:B------:R-:W-:Y:S05]  /*0100*/  BRA.U !UP0, `(.L_x_1) ;  /* 0x0000000108107547 */ /* 0x000fea000b800000 */
[----:B------:R-:W1:Y:S02]  /*0110*/  LDC.64 R4, c[0x0][0x888] ;  /* 0x00022200ff047b82 */ /* 0x000e640000000a00 */
[----:B-1----:R1:W5:Y:S01]  /*0120*/  LDG.E R49, desc[UR44][R4.64] ;  /* 0x0000002c04317981 */ /* 0x002362000c1e1900 */
[----:B------:R-:W-:Y:S01]  /*0130*/  HFMA2 R94, -RZ, RZ, 0, 5.9604644775390625e-08 ;  /* 0x00000001ff5e7431 */ /* 0x000fe200000001ff */
[----:B------:R-:W-:Y:S05]  /*0140*/  BRA `(.L_x_0) ;  /* 0x00000000000c7947 */ /* 0x000fea0003800000 */
.L_x_1:
[----:B------:R-:W1:Y:S01]  /*0150*/  LDCU UR4, c[0x0][0x880] ;  /* 0x00011000ff0477ac */ /* 0x000e620008000800 */
[----:B------:R-:W-:Y:S01]  /*0160*/  HFMA2 R94, -RZ, RZ, 0, 5.9604644775390625e-08 ;  /* 0x00000001ff5e7431 */ /* 0x000fe200000001ff */
[----:B-1----:R-:W-:-:S07]  /*0170*/  MOV R49, UR4 ;  /* 0x0000000400317c02 */ /* 0x002fce0008000f00 */
.L_x_0:
[----:B------:R-:W2:Y:S02]  /*0180*/  LDCU.64 UR4, c[0x0][0x8b0] ;  /* 0x00011600ff0477ac */ /* 0x000ea40008000a00 */
[----:B--2---:R-:W-:-:S04]  /*0190*/  UISETP.NE.U32.AND UP0, UPT, UR4, URZ, UPT ;  /* 0x000000ff0400728c */ /* 0x004fc8000bf05070 */
[----:B------:R-:W-:-:S09]  /*01a0*/  UISETP.NE.AND.EX UP0, UPT, UR5, URZ, UPT, UP0 ;  /* 0x000000ff0500728c */ /* 0x000fd2000bf05300 */
[----:B------:R-:W-:Y:S05]  /*01b0*/  BRA.U UP0, `(.L_x_2) ;  /* 0x0000000100247547 */ /* 0x000fea000b800000 */
[----:B------:R-:W2:Y:S02]  /*01c0*/  LDCU.64 UR4, c[0x0][0x8a8] ;  /* 0x00011500ff0477ac */ /* 0x000ea40008000a00 */
[----:B--2---:R-:W-:-:S04]  /*01d0*/  UISETP.NE.U32.AND UP0, UPT, UR4, URZ, UPT ;  /* 0x000000ff0400728c */ /* 0x004fc8000bf05070 */
[----:B------:R-:W-:-:S09]  /*01e0*/  UISETP.NE.AND.EX UP0, UPT, UR5, URZ, UPT, UP0 ;  /* 0x000000ff0500728c */ /* 0x000fd2000bf05300 */
[----:B------:R-:W-:Y:S05]  /*01f0*/  BRA.U !UP0, `(.L_x_3) ;  /* 0x00000001080c7547 */ /* 0x000fea000b800000 */
[----:B-1----:R-:W1:Y:S02]  /*0200*/  LDC.64 R4, c[0x0][0x8a8] ;  /* 0x00022a00ff047b82 */ /* 0x002e640000000a00 */
[----:B-1----:R2:W5:Y:S01]  /*0210*/  LDG.E R47, desc[UR44][R4.64] ;  /* 0x0000002c042f7981 */ /* 0x002562000c1e1900 */
[----:B------:R-:W-:Y:S05]  /*0220*/  BRA `(.L_x_2) ;  /* 0x0000000000087947 */ /* 0x000fea0003800000 */
.L_x_3:
[----:B------:R-:W2:Y:S02]  /*0230*/  LDCU UR4, c[0x0][0x8a0] ;  /* 0x00011400ff0477ac */ /* 0x000ea40008000800 */
[----:B--2---:R-:W-:Y:S02]  /*0240*/  MOV R47, UR4 ;  /* 0x00000004002f7c02 */ /* 0x004fe40008000f00 */
.L_x_2:
[----:B-12---:R-:W1:Y:S01]  /*0250*/  LDC.64 R4, c[0x0][0x888] ;  /* 0x00022200ff047b82 */ /* 0x006e620000000a00 */
[----:B------:R-:W-:Y:S01]  /*0260*/  IMAD.U32 R0, RZ, RZ, UR6 ;  /* 0x00000006ff007e24 */ /* 0x000fe2000f8e00ff */
[----:B------:R-:W-:Y:S01]  /*0270*/  ISETP.EQ.U32.AND P4, PT, R2, RZ, PT ;  /* 0x000000ff0200720c */ /* 0x000fe20003f82070 */
[----:B------:R-:W-:Y:S03]  /*0280*/  BSSY.RECONVERGENT B0, `(.L_x_4) ;  /* 0x0000012000007945 */ /* 0x000fe60003800200 */
[----:B------:R-:W-:Y:S02]  /*0290*/  ISETP.NE.OR P1, PT, R0, 0x1, !P2 ;  /* 0x000000010000780c */ /* 0x000fe40005725670 */
[----:B-1----:R-:W-:-:S04]  /*02a0*/  ISETP.NE.U32.AND P0, PT, R4, RZ, PT ;  /* 0x000000ff0400720c */ /* 0x002fc80003f05070 */
[----:B------:R-:W-:-:S13]  /*02b0*/  ISETP.NE.AND.EX P0, PT, R5, RZ, PT, P0 ;  /* 0x000000ff0500720c */ /* 0x000fda0003f05300 */
[----:B------:R-:W-:Y:S01]  /*02c0*/  VOTEU.ANY UP3, P0 ;  /* 0x0000000000ff7886 */ /* 0x000fe20000060100 */
[----:B------:R-:W-:Y:S02]  /*02d0*/  PLOP3.LUT P3, PT, PT, PT, UP3, 0x80, 0x8 ;  /* 0x000000000008781c */ /* 0x000fe40003f6f038 */
[----:B------:R-:W-:Y:S02]  /*02e0*/  ISETP.NE.OR P0, PT, R0, 0x3, !P2 ;  /* 0x000000030000780c */ /* 0x000fe40005705670 */
[----:B------:R-:W-:-:S04]  /*02f0*/  ISETP.EQ.OR.EX P5, PT, R3, RZ, !P3, P4 ;  /* 0x000000ff0300720c */ /* 0x000fc80005fa2740 */
[----:B------:R-:W-:Y:S01]  /*0300*/  P2R R106, PR, RZ, 0x20 ;  /* 0x00000020ff6a7803 */ /* 0x000fe20000000000 */
[----:B------:R-:W-:Y:S05]  /*0310*/  @P1 BRA `(.L_x_5) ;  /* 0x0000000000201947 */ /* 0x000fea0003800000 */
[----:B------:R-:W1:Y:S02]  /*0320*/  LDCU.64 UR4, c[0x0][0x348] ;  /* 0x00006900ff0477ac */ /* 0x000e640008000a00 */
[----:B-1----:R-:W-:Y:S02]  /*0330*/  UIADD3 UR8, UP1, UPT, UR4, 0x80, URZ ;  /* 0x0000008004087890 */ /* 0x002fe4000ff3e0ff */
[----:B------:R-:W-:Y:S02]  /*0340*/  UIADD3 UR4, UP0, UPT, UR4, 0x180, URZ ;  /* 0x0000018004047890 */ /* 0x000fe4000ff1e0ff */
[----:B------:R-:W-:Y:S02]  /*0350*/  UIADD3.X UR9, UPT, UPT, URZ, UR5, URZ, UP1, !UPT ;  /* 0x00000005ff097290 */ /* 0x000fe40008ffe4ff */
[----:B------:R-:W-:-:S07]  /*0360*/  UIADD3.X UR5, UPT, UPT, URZ, UR5, URZ, UP0, !UPT ;  /* 0x00000005ff057290 */ /* 0x000fce00087fe4ff */
[----:B------:R1:W-:Y:S02]  /*0370*/  UTMACCTL.PF [UR8] ;  /* 0x00000000080079b9 */ /* 0x0003e40008040000 */
[----:B------:R1:W-:Y:S02]  /*0380*/  UTMACCTL.PF [UR4] ;  /* 0x00000000040079b9 */ /* 0x0003e40008040000 */
[----:B-1----:R-:W-:Y:S01]  /*0390*/  NOP ;  /* 0x0000000000007918 */ /* 0x002fe20000000000 */
.L_x_5:
[----:B------:R-:W-:Y:S05]  /*03a0*/  BSYNC.RECONVERGENT B0 ;  /* 0x0000000000007941 */ /* 0x000fea0003800200 */
.L_x_4:
[----:B------:R-:W-:Y:S04]  /*03b0*/  BSSY.RECONVERGENT B0, `(.L_x_6) ;  /* 0x000000a000007945 */ /* 0x000fe80003800200 */
        /* <DEDUP_REMOVED lines=9> */
.L_x_7:
[----:B------:R-:W-:Y:S05]  /*0450*/  BSYNC.RECONVERGENT B0 ;  /* 0x0000000000007941 */ /* 0x000fea0003800200 */
.L_x_6:
[----:B------:R-:W-:Y:S01]  /*0460*/  UPLOP3.LUT UP1, UPT, UPT, UPT, UPT, 0x80, 0x8 ;  /* 0x000000000008789c */ /* 0x000fe20003f2f070 */
[----:B------:R-:W-:Y:S10]  /*0470*/  @!P5 BRA `(.L_x_8) ;  /* 0x000000000024d947 */ /* 0x000ff40003800000 */
[----:B------:R-:W-:Y:S01]  /*0480*/  ISETP.NE.U32.AND P1, PT, R2, RZ, PT ;  /* 0x000000ff0200720c */ /* 0x000fe20003f25070 */
[----:B------:R-:W-:Y:S01]  /*0490*/  USEL UR4, URZ, 0xffffffff, UP3 ;  /* 0xffffffffff047887 */ /* 0x000fe20009800000 */
[----:B-----5:R-:W-:Y:S02]  /*04a0*/  FSETP.NEU.AND P0, PT, R49, RZ, PT ;  /* 0x000000ff3100720b */ /* 0x020fe40003f0d000 */
[----:B------:R-:W-:-:S11]  /*04b0*/  ISETP.NE.AND.EX P1, PT, R3, RZ, PT, P1 ;  /* 0x000000ff0300720c */ /* 0x000fd60003f25310 */
[----:B------:R-:W-:Y:S02]  /*04c0*/  VOTEU.ANY UP0, P0 ;  /* 0x0000000000ff7886 */ /* 0x000fe40000000100 */
[----:B------:R-:W-:-:S05]  /*04d0*/  VOTEU.ANY UP1, P1 ;  /* 0x0000000000ff7886 */ /* 0x000fca0000820100 */
[----:B------:R-:W-:-:S04]  /*04e0*/  @!UP1 USEL UR4, URZ, 0xffffffff, UP0 ;  /* 0xffffffffff049887 */ /* 0x000fc80008000000 */
[----:B------:R-:W-:-:S04]  /*04f0*/  ULOP3.LUT UR4, UR4, 0x1, URZ, 0xc0, !UPT ;  /* 0x0000000104047892 */ /* 0x000fc8000f8ec0ff */
[----:B------:R-:W-:-:S11]  /*0500*/  UISETP.NE.U32.AND UP1, UPT, UR4, 0x1, UPT ;  /* 0x000000010400788c */ /* 0x000fd6000bf25070 */
.L_x_8:
[----:B------:R-:W1:Y:S01]  /*0510*/  SHFL.IDX PT, R2, R105, RZ, 0x1f ;  /* 0x00001fff69027589 */ /* 0x000e6200000e0000 */
[----:B------:R-:W-:-:S04]  /*0520*/  UISETP.NE.AND UP0, UPT, UR6, 0x2, UPT ;  /* 0x000000020600788c */ /* 0x000fc8000bf05270 */
[----:B------:R-:W-:Y:S01]  /*0530*/  USEL UR15, URZ, 0x1, UP0 ;  /* 0x00000001ff0f7887 */ /* 0x000fe20008000000 */
[----:B-1----:R-:W-:-:S13]  /*0540*/  ISETP.NE.AND P0, PT, R2, RZ, PT ;  /* 0x000000ff0200720c */ /* 0x002fda0003f05270 */
[----:B------:R-:W-:Y:S05]  /*0550*/  @P0 BRA `(.L_x_9) ;  /* 0x0000000400e40947 */ /* 0x000fea0003800000 */
[----:B------:R-:W-:Y:S01]  /*0560*/  ELECT P0, URZ, PT ;  /* 0x0000000000ff782f */ /* 0x000fe20003800000 */
[----:B------:R-:W-:-:S12]  /*0570*/  BSSY.RECONVERGENT B0, `(.L_x_9) ;  /* 0x0000077000007945 */ /* 0x000fd80003800200 */
[----:B------:R-:W-:Y:S05]  /*0580*/  @!P0 BRA `(.L_x_10) ;  /* 0x0000000400d48947 */ /* 0x000fea0003800000 */
[----:B------:R-:W1:Y:S01]  /*0590*/  S2UR UR5, SR_CgaCtaId ;  /* 0x00000000000579c3 */ /* 0x000e620000008800 */
[----:B------:R-:W-:Y:S01]  /*05a0*/  UMOV UR7, 0x400 ;  /* 0x0000040000077882 */ /* 0x000fe20000000000 */
[----:B------:R-:W-:Y:S02]  /*05b0*/  UMOV UR4, 0x1 ;  /* 0x0000000100047882 */ /* 0x000fe40000000000 */
[----:B------:R-:W-:-:S04]  /*05c0*/  UIADD3 UR8, UPT, UPT, -UR4, 0x100000, URZ ;  /* 0x0010000004087890 */ /* 0x000fc8000fffe1ff */
[----:B------:R-:W-:Y:S02]  /*05d0*/  USHF.L.U32 UR9, UR8, 0xb, URZ ;  /* 0x0000000b08097899 */ /* 0x000fe400080006ff */
[----:B------:R-:W-:Y:S02]  /*05e0*/  USHF.L.U32 UR8, UR8, 0x1, URZ ;  /* 0x0000000108087899 */ /* 0x000fe400080006ff */
[----:B-1----:R-:W-:Y:S01]  /*05f0*/  ULEA UR5, UR5, UR7, 0x18 ;  /* 0x0000000705057291 */ /* 0x002fe2000f8ec0ff */
[----:B------:R-:W1:Y:S11]  /*0600*/  FENCE.VIEW.ASYNC.S ;  /* 0x00000000000073c6 */ /* 0x000e760000000000 */
[----:B-1----:R1:W2:Y:S01]  /*0610*/  SYNCS.EXCH.64 URZ, [UR5], UR8 ;  /* 0x0000000805ff75b2 */ /* 0x0022a20008000100 */
[----:B------:R1:W3:Y:S01]  /*0620*/  SYNCS.EXCH.64 URZ, [UR5+0x1b0], UR8 ;  /* 0x0001b00805ff75b2 */ /* 0x0002e20008000100 */
[----:B------:R1:W4:Y:S01]  /*0630*/  SYNCS.EXCH.64 URZ, [UR5+0x8], UR8 ;  /* 0x0000080805ff75b2 */ /* 0x0003220008000100 */
[----:B------:R1:W1:Y:S01]  /*0640*/  SYNCS.EXCH.64 URZ, [UR5+0x1b8], UR8 ;  /* 0x0001b80805ff75b2 */ /* 0x0002620008000100 */
        /* <DEDUP_REMOVED lines=104> */
[----:B--234-:R-:W-:Y:S01]  /*0cd0*/  NOP ;  /* 0x0000000000007918 */ /* 0x01cfe20000000000 */
.L_x_10:
[----:B-1----:R-:W-:Y:S05]  /*0ce0*/  BSYNC.RECONVERGENT B0 ;  /* 0x0000000000007941 */ /* 0x002fea0003800200 */
.L_x_9:
[----:B------:R-:W1:Y:S01]  /*0cf0*/  SHFL.IDX PT, R2, R105, RZ, 0x1f ;  /* 0x00001fff69027589 */ /* 0x000e6200000e0000 */
[----:B------:R-:W-:Y:S01]  /*0d00*/  NOP ;  /* 0x0000000000007918 */ /* 0x000fe20000000000 */
[----:B-1----:R-:W-:-:S13]  /*0d10*/  ISETP.NE.AND P0, PT, R2, 0x1, PT ;  /* 0x000000010200780c */ /* 0x002fda0003f05270 */
[----:B------:R-:W-:Y:S05]  /*0d20*/  @P0 BRA `(.L_x_11) ;  /* 0x0000000000400947 */ /* 0x000fea0003800000 */
[----:B------:R-:W1:Y:S01]  /*0d30*/  S2UR UR7, SR_CgaCtaId ;  /* 0x00000000000779c3 */ /* 0x000e620000008800 */
[----:B------:R-:W-:Y:S01]  /*0d40*/  UMOV UR8, 0x400 ;  /* 0x0000040000087882 */ /* 0x000fe20000000000 */
[----:B------:R-:W-:Y:S01]  /*0d50*/  UMOV UR5, 0x20 ;  /* 0x0000002000057882 */ /* 0x000fe20000000000 */
[----:B------:R-:W-:Y:S01]  /*0d60*/  UMOV UR4, 0x80 ;  /* 0x0000008000047882 */ /* 0x000fe20000000000 */
[----:B------:R-:W-:Y:S01]  /*0d70*/  ELECT P0, URZ, PT ;  /* 0x0000000000ff782f */ /* 0x000fe20003800000 */
[----:B-1----:R-:W-:Y:S02]  /*0d80*/  ULEA UR7, UR7, UR8, 0x18 ;  /* 0x0000000807077291 */ /* 0x002fe4000f8ec0ff */
[----:B------:R-:W-:-:S04]  /*0d90*/  UIADD3 UR8, UPT, UPT, -UR5, 0x100000, URZ ;  /* 0x0010000005087890 */ /* 0x000fc8000fffe1ff */
[----:B------:R-:W-:Y:S02]  /*0da0*/  USHF.L.U32 UR9, UR8, 0xb, URZ ;  /* 0x0000000b08097899 */ /* 0x000fe400080006ff */
[----:B------:R-:W-:Y:S02]  /*0db0*/  USHF.L.U32 UR8, UR8, 0x1, URZ ;  /* 0x0000000108087899 */ /* 0x000fe400080006ff */
[----:B------:R-:W-:-:S04]  /*0dc0*/  UIADD3 UR4, UPT, UPT, -UR4, 0x100000, URZ ;  /* 0x0010000004047890 */ /* 0x000fc8000fffe1ff */
[----:B------:R-:W-:Y:S02]  /*0dd0*/  USHF.L.U32 UR5, UR4, 0xb, URZ ;  /* 0x0000000b04057899 */ /* 0x000fe400080006ff */
[----:B------:R-:W-:Y:S01]  /*0de0*/  USHF.L.U32 UR4, UR4, 0x1, URZ ;  /* 0x0000000104047899 */ /* 0x000fe200080006ff */
[----:B------:R-:W1:Y:S03]  /*0df0*/  FENCE.VIEW.ASYNC.S ;  /* 0x00000000000073c6 */ /* 0x000e660000000000 */
[----:B-1----:R1:W2:Y:S08]  /*0e00*/  SYNCS.EXCH.64 URZ, [UR7+0x360], UR8 ;  /* 0x0003600807ff75b2 */ /* 0x0022b00008000100 */
[----:B------:R1:W3:Y:S01]  /*0e10*/  SYNCS.EXCH.64 URZ, [UR7+0x368], UR4 ;  /* 0x0003680407ff75b2 */ /* 0x0002e20008000100 */
[----:B------:R-:W-:Y:S01]  /*0e20*/  NOP ;  /* 0x0000000000007918 */ /* 0x000fe20000000000 */
.L_x_11:
[----:B------:R-:W4:Y:S01]  /*0e30*/  SHFL.IDX PT, R2, R105, RZ, 0x1f ;  /* 0x00001fff69027589 */ /* 0x000f2200000e0000 */
[----:B------:R-:W-:Y:S01]  /*0e40*/  NOP ;  /* 0x0000000000007918 */ /* 0x000fe20000000000 */
[----:B----4-:R-:W-:-:S13]  /*0e50*/  ISETP.NE.AND P0, PT, R2, 0x3, PT ;  /* 0x000000030200780c */ /* 0x010fda0003f05270 */
[----:B------:R-:W-:Y:S05]  /*0e60*/  @P0 BRA `(.L_x_12) ;  /* 0x0000000000300947 */ /* 0x000fea0003800000 */
[----:B-1----:R-:W1:Y:S01]  /*0e70*/  S2UR UR5, SR_CgaCtaId ;  /* 0x00000000000579c3 */ /* 0x002e620000008800 */
[----:B------:R-:W-:Y:S01]  /*0e80*/  UMOV UR7, 0x400 ;  /* 0x0000040000077882 */ /* 0x000fe20000000000 */
[----:B------:R-:W-:Y:S01]  /*0e90*/  UMOV UR4, 0x20 ;  /* 0x0000002000047882 */ /* 0x000fe20000000000 */
[----:B------:R-:W-:Y:S01]  /*0ea0*/  ELECT P0, URZ, PT ;  /* 0x0000000000ff782f */ /* 0x000fe20003800000 */
[----:B------:R-:W-:-:S04]  /*0eb0*/  UIADD3 UR8, UPT, UPT, -UR4, 0x100000, URZ ;  /* 0x0010000004087890 */ /* 0x000fc8000fffe1ff */
[----:B------:R-:W-:Y:S02]  /*0ec0*/  USHF.L.U32 UR9, UR8, 0xb, URZ ;  /* 0x0000000b08097899 */ /* 0x000fe400080006ff */
[----:B------:R-:W-:Y:S02]  /*0ed0*/  USHF.L.U32 UR8, UR8, 0x1, URZ ;  /* 0x0000000108087899 */ /* 0x000fe400080006ff */
[----:B-1----:R-:W-:Y:S01]  /*0ee0*/  ULEA UR5, UR5, UR7, 0x18 ;  /* 0x0000000705057291 */ /* 0x002fe2000f8ec0ff */
[----:B------:R-:W1:Y:S11]  /*0ef0*/  FENCE.VIEW.ASYNC.S ;  /* 0x00000000000073c6 */ /* 0x000e760000000000 */
[----:B-1----:R4:W1:Y:S01]  /*0f00*/  SYNCS.EXCH.64 URZ, [UR5+0x370], UR8 ;  /* 0x0003700805ff75b2 */ /* 0x0028620008000100 */
[----:B------:R4:W1:Y:S02]  /*0f10*/  SYNCS.EXCH.64 URZ, [UR5+0x378], UR8 ;  /* 0x0003780805ff75b2 */ /* 0x0008640008000100 */
[----:B----4-:R-:W-:Y:S01]  /*0f20*/  NOP ;  /* 0x0000000000007918 */ /* 0x010fe20000000000 */
.L_x_12:
[----:B------:R-:W4:Y:S01]  /*0f30*/  SHFL.IDX PT, R2, R105, RZ, 0x1f ;  /* 0x00001fff69027589 */ /* 0x000f2200000e0000 */
[----:B------:R-:W-:Y:S01]  /*0f40*/  NOP ;  /* 0x0000000000007918 */ /* 0x000fe20000000000 */
[----:B----4-:R-:W-:-:S13]  /*0f50*/  ISETP.NE.AND P0, PT, R2, 0x4, PT ;  /* 0x000000040200780c */ /* 0x010fda0003f05270 */
[----:B------:R-:W-:Y:S05]  /*0f60*/  @P0 BRA `(.L_x_13) ;  /* 0x0000000000440947 */ /* 0x000fea0003800000 */
[----:B-1----:R-:W1:Y:S01]  /*0f70*/  S2UR UR5, SR_CgaCtaId ;  /* 0x00000000000579c3 */ /* 0x002e620000008800 */
[----:B------:R-:W-:Y:S01]  /*0f80*/  UMOV UR8, 0x100 ;  /* 0x0000010000087882 */ /* 0x000fe20000000000 */
[----:B------:R-:W-:Y:S01]  /*0f90*/  UMOV UR7, 0x400 ;  /* 0x0000040000077882 */ /* 0x000fe20000000000 */
[----:B------:R-:W-:Y:S01]  /*0fa0*/  USEL UR8, UR8, 0xe0, UP1 ;  /* 0x000000e008087887 */ /* 0x000fe20008800000 */
[----:B------:R-:W-:Y:S01]  /*0fb0*/  UMOV UR4, 0x1 ;  /* 0x0000000100047882 */ /* 0x000fe20000000000 */
[----:B------:R-:W-:Y:S01]  /*0fc0*/  ELECT P0, URZ, PT ;  /* 0x0000000000ff782f */ /* 0x000fe20003800000 */
[----:B------:R-:W-:-:S04]  /*0fd0*/  UIADD3 UR10, UPT, UPT, -UR4, 0x100000, URZ ;  /* 0x00100000040a7890 */ /* 0x000fc8000fffe1ff */
[----:B------:R-:W-:Y:S02]  /*0fe0*/  USHF.L.U32 UR11, UR10, 0xb, URZ ;  /* 0x0000000b0a0b7899 */ /* 0x000fe400080006ff */
[----:B------:R-:W-:Y:S02]  /*0ff0*/  USHF.L.U32 UR10, UR10, 0x1, URZ ;  /* 0x000000010a0a7899 */ /* 0x000fe400080006ff */
        /* <DEDUP_REMOVED lines=8> */
.L_x_13:
[----:B------:R-:W4:Y:S01]  /*1080*/  SHFL.IDX PT, R2, R105, RZ, 0x1f ;  /* 0x00001fff69027589 */ /* 0x000f2200000e0000 */
[----:B------:R-:W-:Y:S01]  /*1090*/  NOP ;  /* 0x0000000000007918 */ /* 0x000fe20000000000 */
[----:B----4-:R-:W-:-:S13]  /*10a0*/  ISETP.NE.AND P0, PT, R2, 0x5, PT ;  /* 0x000000050200780c */ /* 0x010fda0003f05270 */
[----:B------:R-:W-:Y:S05]  /*10b0*/  @P0 BRA `(.L_x_14) ;  /* 0x0000000000480947 */ /* 0x000fea0003800000 */
[----:B-1----:R-:W1:Y:S01]  /*10c0*/  S2UR UR7, SR_CgaCtaId ;  /* 0x00000000000779c3 */ /* 0x002e620000008800 */
        /* <DEDUP_REMOVED lines=12> */
[----:B-1----:R4:W1:Y:S08]  /*1190*/  SYNCS.EXCH.64 URZ, [UR7+0x390], UR8 ;  /* 0x0003900807ff75b2 */ /* 0x0028700008000100 */
[----:B------:R4:W1:Y:S01]  /*11a0*/  SYNCS.EXCH.64 URZ, [UR7+0x3a0], UR4 ;  /* 0x0003a00407ff75b2 */ /* 0x0008620008000100 */
[----:B------:R4:W1:Y:S01]  /*11b0*/  SYNCS.EXCH.64 URZ, [UR7+0x398], UR8 ;  /* 0x0003980807ff75b2 */ /* 0x0008620008000100 */
[----:B------:R4:W1:Y:S02]  /*11c0*/  SYNCS.EXCH.64 URZ, [UR7+0x3a8], UR4 ;  /* 0x0003a80407ff75b2 */ /* 0x0008640008000100 */
[----:B----4-:R-:W-:Y:S01]  /*11d0*/  NOP ;  /* 0x0000000000007918 */ /* 0x010fe20000000000 */
.L_x_14:
[----:B-1----:R-:W1:Y:S01]  /*11e0*/  S2UR UR8, SR_CTAID.X ;  /* 0x00000000000879c3 */ /* 0x002e620000002500 */
[----:B------:R-:W-:-:S05]  /*11f0*/  CS2R.32 R95, SR_CgaSize ;  /* 0x00000000005f7805 */ /* 0x000fca0000008a00 */
[----:B------:R-:W-:-:S05]  /*1200*/  IMAD R95, R95, -0xa0, RZ ;  /* 0xffffff605f5f7824 */ /* 0x000fca00078e02ff */
[----:B------:R-:W-:-:S14]  /*1210*/  R2UR UR7, R95 ;  /* 0x000000005f0772ca */ /* 0x000fdc00000e0000 */
[----:B------:R-:W4:Y:S01]  /*1220*/  LDCU UR7, c[0x0][UR7+0x2b0] ;  /* 0x00005600070777ac */ /* 0x000f220008000800 */
[----:B------:R-:W1:Y:S01]  /*1230*/  S2R R19, SR_CTAID.Z ;  /* 0x0000000000137919 */ /* 0x000e620000002700 */
[----:B------:R-:W-:Y:S01]  /*1240*/  NOP ;  /* 0x0000000000007918 */ /* 0x000fe20000000000 */
[----:B------:R-:W-:-:S05]  /*1250*/  CS2R.32 R95, SR_CgaSize ;  /* 0x00000000005f7805 */ /* 0x000fca0000008a00 */
[----:B------:R-:W-:-:S05]  /*1260*/  IMAD R95, R95, -0xa0, RZ ;  /* 0xffffff605f5f7824 */ /* 0x000fca00078e02ff */
[----:B------:R-:W-:-:S14]  /*1270*/  R2UR UR4, R95 ;  /* 0x000000005f0472ca */ /* 0x000fdc00000e0000 */
[----:B------:R-:W2:Y:S01]  /*1280*/  LDCU UR4, c[0x0][UR4+0x2b4] ;  /* 0x00005680040477ac */ /* 0x000ea20008000800 */
[----:B------:R-:W3:Y:S08]  /*1290*/  S2UR UR5, SR_CTAID.Y ;  /* 0x00000000000579c3 */ /* 0x000ef00000002600 */
[----:B------:R-:W2:Y:S01]  /*12a0*/  LDC R9, c[0x0][0xb24] ;  /* 0x0002c900ff097b82 */ /* 0x000ea20000000800 */
[----:B-1----:R-:W-:-:S02]  /*12b0*/  I2FP.F32.U32 R5, UR8 ;  /* 0x0000000800057c45 */ /* 0x002fc40008201000 */
[----:B------:R-:W-:-:S05]  /*12c0*/  CS2R.32 R3, SR_CgaSize ;  /* 0x0000000000037805 */ /* 0x000fca0000008a00 */
[----:B------:R-:W-:-:S06]  /*12d0*/  IMAD R3, R3, -0xa0, RZ ;  /* 0xffffff6003037824 */ /* 0x000fcc00078e02ff */
[----:B------:R-:W1:Y:S01]  /*12e0*/  LDC R3, c[0x0][R3+0x2a0] ;  /* 0x0000a80003037b82 */ /* 0x000e620000000800 */
[----:B------:R-:W-:Y:S01]  /*12f0*/  MOV R95, UR8 ;  /* 0x00000008005f7c02 */ /* 0x000fe20008000f00 */
[----:B----4-:R-:W-:Y:S01]  /*1300*/  FMUL R5, R5, UR7 ;  /* 0x0000000705057c20 */ /* 0x010fe20008400000 */
[----:B---3--:R-:W-:Y:S02]  /*1310*/  I2FP.F32.U32 R4, UR5 ;  /* 0x0000000500047c45 */ /* 0x008fe40008201000 */
[----:B------:R-:W-:-:S05]  /*1320*/  CS2R.32 R2, SR_CgaSize ;  /* 0x0000000000027805 */ /* 0x000fca0000008a00 */
[----:B------:R-:W-:-:S06]  /*1330*/  IMAD R2, R2, -0xa0, RZ ;  /* 0xffffff6002027824 */ /* 0x000fcc00078e02ff */
[----:B------:R-:W3:Y:S01]  /*1340*/  LDC R2, c[0x0][R2+0x2a4] ;  /* 0x0000a90002027b82 */ /* 0x000ee20000000800 */
[----:B------:R-:W4:Y:S01]  /*1350*/  F2I.U32.TRUNC.NTZ R92, R5 ;  /* 0x00000005005c7305 */ /* 0x000f22000020f000 */
[----:B------:R-:W-:Y:S01]  /*1360*/  MOV R93, UR5 ;  /* 0x00000005005d7c02 */ /* 0x000fe20008000f00 */
[----:B--2---:R-:W-:-:S05]  /*1370*/  FMUL R4, R4, UR4 ;  /* 0x0000000404047c20 */ /* 0x004fca0008400000 */
[----:B------:R-:W-:Y:S01]  /*1380*/  BAR.SYNC.DEFER_BLOCKING 0x0 ;  /* 0x0000000000007b1d */ /* 0x000fe20000010000 */
[----:B------:R-:W-:-:S05]  /*1390*/  ISETP.GE.AND P0, PT, R9, 0x1, PT ;  /* 0x000000010900780c */ /* 0x000fca0003f06270 */
[----:B------:R-:W2:Y:S01]  /*13a0*/  F2I.U32.TRUNC.NTZ R79, R4 ;  /* 0x00000004004f7305 */ /* 0x000ea2000020f000 */
[----:B----4-:R-:W-:-:S05]  /*13b0*/  IADD3 R92, PT, PT, -R92, RZ, RZ ;  /* 0x000000ff5c5c7210 */ /* 0x010fca0007ffe1ff */
[----:B-1----:R-:W-:Y:S01]  /*13c0*/  IMAD R92, R3, R92, UR8 ;  /* 0x00000008035c7e24 */ /* 0x002fe2000f8e025c */
[----:B--2---:R-:W-:-:S05]  /*13d0*/  IADD3 R79, PT, PT, -R79, RZ, RZ ;  /* 0x000000ff4f4f7210 */ /* 0x004fca0007ffe1ff */
[----:B---3--:R-:W-:Y:S01]  /*13e0*/  IMAD R79, R2, R79, UR5 ;  /* 0x00000005024f7e24 */ /* 0x008fe2000f8e024f */
[----:B------:R-:W-:Y:S06]  /*13f0*/  @!P0 BRA `(.L_x_15) ;  /* 0x0000000000b88947 */ /* 0x000fec0003800000 */
[----:B------:R-:W1:Y:S01]  /*1400*/  LDC.64 R4, c[0x0][0xb18] ;  /* 0x0002c600ff047b82 */ /* 0x000e620000000a00 */
[----:B------:R-:W-:-:S07]  /*1410*/  ISETP.NE.AND P0, PT, R9, 0x1, PT ;  /* 0x000000010900780c */ /* 0x000fce0003f05270 */
[----:B------:R-:W2:Y:S08]  /*1420*/  LDC R10, c[0x0][0xb0c] ;  /* 0x0002c300ff0a7b82 */ /* 0x000eb00000000800 */
[----:B------:R-:W3:Y:S08]  /*1430*/  LDC R11, c[0x0][0x370] ;  /* 0x0000dc00ff0b7b82 */ /* 0x000ef00000000800 */
[----:B------:R-:W4:Y:S01]  /*1440*/  LDC R12, c[0x0][0x374] ;  /* 0x0000dd00ff0c7b82 */ /* 0x000f220000000800 */
[----:B-1----:R-:W-:-:S07]  /*1450*/  ISETP.NE.AND P1, PT, R4, 0x1, PT ;  /* 0x000000010400780c */ /* 0x002fce0003f25270 */
[----:B------:R-:W3:Y:S01]  /*1460*/  LDC.64 R6, c[0x0][0xb10] ;  /* 0x0002c400ff067b82 */ /* 0x000ee20000000a00 */
[----:B--2---:R-:W-:-:S07]  /*1470*/  ISETP.NE.AND P3, PT, R10, 0x1, PT ;  /* 0x000000010a00780c */ /* 0x004fce0003f65270 */
[----:B------:R-:W1:Y:S08]  /*1480*/  LDC R8, c[0x0][0xb20] ;  /* 0x0002c800ff087b82 */ /* 0x000e700000000800 */
[----:B------:R-:W2:Y:S01]  /*1490*/  LDC.64 R2, c[0x0][0xb28] ;  /* 0x0002ca00ff027b82 */ /* 0x000ea20000000a00 */
[----:B----4-:R-:W-:-:S04]  /*14a0*/  IMAD.HI.U32 R13, R12, R5, RZ ;  /* 0x000000050c0d7227 */ /* 0x010fc800078e00ff */
[----:B------:R-:W-:-:S04]  /*14b0*/  IMAD.HI.U32 R5, R93, R5, RZ ;  /* 0x000000055d057227 */ /* 0x000fc800078e00ff */
[----:B---3--:R-:W-:-:S04]  /*14c0*/  IMAD.HI.U32 R14, R11, R6, RZ ;  /* 0x000000060b0e7227 */ /* 0x008fc800078e00ff */
[----:B------:R-:W-:Y:S01]  /*14d0*/  IMAD.HI.U32 R16, R95, R6, RZ ;  /* 0x000000065f107227 */ /* 0x000fe200078e00ff */
[-C--:B------:R-:W-:Y:S02]  /*14e0*/  @P3 SHF.R.U32.HI R11, RZ, R7.reuse, R14 ;  /* 0x00000007ff0b3219 */ /* 0x080fe4000001160e */
[-C--:B-1----:R-:W-:Y:S02]  /*14f0*/  @P1 SHF.R.U32.HI R12, RZ, R8.reuse, R13 ;  /* 0x00000008ff0c1219 */ /* 0x082fe4000001160d */
[----:B------:R-:W-:Y:S02]  /*1500*/  SHF.R.U32.HI R8, RZ, R8, R5 ;  /* 0x00000008ff087219 */ /* 0x000fe40000011605 */
[----:B------:R-:W-:Y:S02]  /*1510*/  SHF.R.U32.HI R16, RZ, R7, R16 ;  /* 0x00000007ff107219 */ /* 0x000fe40000011610 */
[----:B------:R-:W-:Y:S01]  /*1520*/  SEL R5, R93, R8, !P1 ;  /* 0x000000085d057207 */ /* 0x000fe20004800000 */
[----:B--2---:R-:W-:Y:S01]  /*1530*/  IMAD.HI.U32 R14, R12, R2, RZ ;  /* 0x000000020c0e7227 */ /* 0x004fe200078e00ff */
[----:B------:R-:W-:-:S03]  /*1540*/  SEL R7, R95, R16, !P3 ;  /* 0x000000105f077207 */ /* 0x000fc60005800000 */
[----:B------:R-:W-:Y:S01]  /*1550*/  IMAD.HI.U32 R6, R11, R2, RZ ;  /* 0x000000020b067227 */ /* 0x000fe200078e00ff */
[----:B------:R-:W-:-:S04]  /*1560*/  @P0 SHF.R.U32.HI R12, RZ, R3, R14 ;  /* 0x00000003ff0c0219 */ /* 0x000fc8000001160e */
[----:B------:R-:W-:Y:S01]  /*1570*/  @P0 SHF.R.U32.HI R11, RZ, R3, R6 ;  /* 0x00000003ff0b0219 */ /* 0x000fe20000011606 */
[----:B------:R-:W-:-:S04]  /*1580*/  IMAD R12, R12, R9, RZ ;  /* 0x000000090c0c7224 */ /* 0x000fc800078e02ff */
[----:B------:R-:W-:Y:S01]  /*1590*/  IMAD R6, R11, R9, RZ ;  /* 0x000000090b067224 */ /* 0x000fe200078e02ff */
[----:B------:R-:W-:-:S04]  /*15a0*/  ISETP.GE.AND P1, PT, R5, R12, PT ;  /* 0x0000000c0500720c */ /* 0x000fc80003f26270 */
[----:B------:R-:W-:Y:S01]  /*15b0*/  ISETP.GE.OR P1, PT, R7, R6, P1 ;  /* 0x000000060700720c */ /* 0x000fe20000f26670 */
[----:B------:R-:W-:-:S05]  /*15c0*/  IMAD.HI.U32 R6, R5, R2, RZ ;  /* 0x0000000205067227 */ /* 0x000fca00078e00ff */
[----:B------:R-:W-:-:S04]  /*15d0*/  SHF.R.U32.HI R6, RZ, R3, R6 ;  /* 0x00000003ff067219 */ /* 0x000fc80000011606 */
[----:B------:R-:W-:-:S03]  /*15e0*/  SEL R6, R5, R6, !P0 ;  /* 0x0000000605067207 */ /* 0x000fc60004000000 */
[----:B------:R-:W-:Y:S01]  /*15f0*/  @!P1 IMAD.HI.U32 R8, R7, R2, RZ ;  /* 0x0000000207089227 */ /* 0x000fe200078e00ff */
[----:B------:R-:W-:-:S04]  /*1600*/  IADD3 R2, PT, PT, -R6, RZ, RZ ;  /* 0x000000ff06027210 */ /* 0x000fc80007ffe1ff */
[----:B------:R-:W-:Y:S01]  /*1610*/  @!P1 SHF.R.U32.HI R8, RZ, R3, R8 ;  /* 0x00000003ff089219 */ /* 0x000fe20000011608 */
[----:B------:R-:W-:-:S03]  /*1620*/  IMAD R2, R9, R2, R5 ;  /* 0x0000000209027224 */ /* 0x000fc600078e0205 */
[----:B------:R-:W-:Y:S02]  /*1630*/  @!P1 SEL R3, R7, R8, !P0 ;  /* 0x0000000807039207 */ /* 0x000fe40004000000 */
[----:B------:R-:W-:-:S03]  /*1640*/  IADD3 R8, PT, PT, -R5, RZ, RZ ;  /* 0x000000ff05087210 */ /* 0x000fc60007ffe1ff */
[--C-:B------:R-:W-:Y:S02]  /*1650*/  @!P1 IMAD.IADD R6, R6, 0x1, -R3.reuse ;  /* 0x0000000106069824 */ /* 0x100fe400078e0a03 */
[----:B------:R-:W-:Y:S01]  /*1660*/  @!P1 IMAD R3, R2, R11, R3 ;  /* 0x0000000b02039224 */ /* 0x000fe200078e0203 */
[----:B------:R-:W-:Y:S01]  /*1670*/  IADD3 R2, PT, PT, -R7, RZ, RZ ;  /* 0x000000ff07027210 */ /* 0x000fe20007ffe1ff */
[----:B------:R-:W-:Y:S02]  /*1680*/  @!P1 IMAD R5, R6, R9, R7 ;  /* 0x0000000906059224 */ /* 0x000fe400078e0207 */
[----:B------:R-:W-:Y:S02]  /*1690*/  IMAD R8, R4, R8, R93 ;  /* 0x0000000804087224 */ /* 0x000fe400078e025d */
[----:B------:R-:W-:Y:S02]  /*16a0*/  @!P1 IMAD.MOV.U32 R7, RZ, RZ, R3 ;  /* 0x000000ffff079224 */ /* 0x000fe400078e0003 */
[----:B------:R-:W-:-:S02]  /*16b0*/  IMAD R2, R10, R2, R95 ;  /* 0x000000020a027224 */ /* 0x000fc400078e025f */
[----:B------:R-:W-:Y:S02]  /*16c0*/  IMAD R93, R5, R4, R8 ;  /* 0x00000004055d7224 */ /* 0x000fe400078e0208 */
[----:B------:R-:W-:Y:S02]  /*16d0*/  IMAD R95, R7, R10, R2 ;  /* 0x0000000a075f7224 */ /* 0x000fe400078e0202 */
.L_x_15:
[----:B------:R-:W1:Y:S01]  /*16e0*/  LDCU UR4, c[0x0][0xb30] ;  /* 0x00016600ff0477ac */ /* 0x000e620008000800 */
[----:B------:R-:W2:Y:S08]  /*16f0*/  S2UR UR48, SR_CgaCtaId ;  /* 0x00000000003079c3 */ /* 0x000eb00000008800 */
[----:B------:R-:W3:Y:S01]  /*1700*/  LDC R40, c[0x0][0xb24] ;  /* 0x0002c900ff287b82 */ /* 0x000ee20000000800 */
[----:B-1----:R-:W-:-:S09]  /*1710*/  UISETP.NE.AND UP0, UPT, UR4, 0x1, UPT ;  /* 0x000000010400788c */ /* 0x002fd2000bf05270 */
[----:B--2---:R-:W-:Y:S05]  /*1720*/  BRA.U UP0, `(.L_x_16) ;  /* 0x0000000100407547 */ /* 0x004fea000b800000 */
[----:B------:R-:W1:Y:S08]  /*1730*/  LDC.64 R4, c[0x0][0xb10] ;  /* 0x0002c400ff047b82 */ /* 0x000e700000000a00 */
[----:B------:R-:W2:Y:S08]  /*1740*/  LDC.64 R2, c[0x0][0xb18] ;  /* 0x0002c600ff027b82 */ /* 0x000eb00000000a00 */
[----:B------:R-:W4:Y:S08]  /*1750*/  LDC R6, c[0x0][0xb20] ;  /* 0x0002c800ff067b82 */ /* 0x000f300000000800 */
[----:B------:R-:W3:Y:S01]  /*1760*/  LDC R8, c[0x0][0xb0c] ;  /* 0x0002c300ff087b82 */ /* 0x000ee20000000800 */
[----:B-1----:R-:W-:-:S05]  /*1770*/  IMAD.HI.U32 R4, R95, R4, RZ ;  /* 0x000000045f047227 */ /* 0x002fca00078e00ff */
[----:B------:R-:W-:Y:S01]  /*1780*/  SHF.R.U32.HI R4, RZ, R5, R4 ;  /* 0x00000005ff047219 */ /* 0x000fe20000011604 */
[----:B--2---:R-:W-:Y:S01]  /*1790*/  IMAD.HI.U32 R3, R93, R3, RZ ;  /* 0x000000035d037227 */ /* 0x004fe200078e00ff */
[----:B------:R-:W-:-:S04]  /*17a0*/  ISETP.NE.AND P0, PT, R2, 0x1, PT ;  /* 0x000000010200780c */ /* 0x000fc80003f05270 */
[----:B----4-:R-:W-:-:S04]  /*17b0*/  SHF.R.U32.HI R6, RZ, R6, R3 ;  /* 0x00000006ff067219 */ /* 0x010fc80000011603 */
[----:B------:R-:W-:Y:S02]  /*17c0*/  SEL R3, R93, R6, !P0 ;  /* 0x000000065d037207 */ /* 0x000fe40004000000 */
[----:B---3--:R-:W-:-:S04]  /*17d0*/  ISETP.NE.AND P1, PT, R8, 0x1, PT ;  /* 0x000000010800780c */ /* 0x008fc80003f25270 */
[----:B------:R-:W-:-:S05]  /*17e0*/  SEL R4, R95, R4, !P1 ;  /* 0x000000045f047207 */ /* 0x000fca0004800000 */
[----:B------:R-:W-:Y:S02]  /*17f0*/  IMAD.IADD R5, R3, 0x1, -R4 ;  /* 0x0000000103057824 */ /* 0x000fe400078e0a04 */
[----:B------:R-:W-:Y:S02]  /*1800*/  IMAD.IADD R3, R4, 0x1, -R3 ;  /* 0x0000000104037824 */ /* 0x000fe400078e0a03 */
[----:B------:R-:W-:Y:S02]  /*1810*/  IMAD R95, R5, R8, R95 ;  /* 0x00000008055f7224 */ /* 0x000fe400078e025f */
[----:B------:R-:W-:-:S07]  /*1820*/  IMAD R93, R3, R2, R93 ;  /* 0x00000002035d7224 */ /* 0x000fce00078e025d */
.L_x_16:
[----:B------:R-:W-:Y:S01]  /*1830*/  BAR.SYNC.DEFER_BLOCKING 0x0 ;  /* 0x0000000000007b1d */ /* 0x000fe20000010000 */
[----:B------:R-:W-:Y:S01]  /*1840*/  UISETP.NE.AND UP0, UPT, UR6, 0x2, UPT ;  /* 0x000000020600788c */ /* 0x000fe2000bf05270 */
[----:B------:R-:W-:Y:S02]  /*1850*/  ISETP.NE.OR P0, PT, R0, 0x2, !P2 ;  /* 0x000000020000780c */ /* 0x000fe40005705670 */
[----:B------:R-:W-:-:S06]  /*1860*/  LOP3.LUT R2, R99, 0x1f, RZ, 0xc0, !PT ;  /* 0x0000001f63027812 */ /* 0x000fcc00078ec0ff */
[----:B------:R-:W-:Y:S05]  /*1870*/  BRA.U UP0, `(.L_x_17) ;  /* 0x0000003500747547 */ /* 0x000fea000b800000 */
[----:B------:R-:W1:Y:S01]  /*1880*/  LDCU UR6, c[0x0][0x388] ;  /* 0x00007100ff0677ac */ /* 0x000e620008000800 */
[----:B------:R-:W2:Y:S01]  /*1890*/  LDC R11, c[0x0][0x370] ;  /* 0x0000dc00ff0b7b82 */ /* 0x000ea20000000800 */
[----:B------:R-:W-:Y:S01]  /*18a0*/  PLOP3.LUT P1, PT, PT, PT, UP1, 0x80, 0x8 ;  /* 0x000000000008781c */ /* 0x000fe20003f2f018 */
[----:B------:R-:W-:Y:S01]  /*18b0*/  IMAD.MOV.U32 R12, RZ, RZ, RZ ;  /* 0x000000ffff0c7224 */ /* 0x000fe200078e00ff */
[----:B------:R-:W4:Y:S01]  /*18c0*/  LDCU UR4, c[0x0][0x38c] ;  /* 0x00007180ff0477ac */ /* 0x000f220008000800 */
[----:B------:R-:W-:Y:S02]  /*18d0*/  ISETP.EQ.OR P5, PT, R2, RZ, P0 ;  /* 0x000000ff0200720c */ /* 0x000fe400007a2670 */
[----:B------:R-:W-:Y:S01]  /*18e0*/  PLOP3.LUT P1, PT, P1, PT, PT, 0x8, 0x80 ;  /* 0x000000000080781c */ /* 0x000fe20000f2e170 */
[----:B------:R-:W3:Y:S01]  /*18f0*/  LDCU UR35, c[0x0][0x390] ;  /* 0x00007200ff2377ac */ /* 0x000ee20008000800 */
[----:B------:R-:W2:Y:S01]  /*1900*/  LDC R0, c[0x0][0x374] ;  /* 0x0000dd00ff007b82 */ /* 0x000ea20000000800 */
[----:B------:R-:W2:Y:S01]  /*1910*/  LDCU.64 UR36, c[0x0][0x348] ;  /* 0x00006900ff2477ac */ /* 0x000ea20008000a00 */
[----:B------:R-:W-:Y:S01]  /*1920*/  UMOV UR33, 0x1 ;  /* 0x0000000100217882 */ /* 0x000fe20000000000 */
[----:B------:R-:W-:Y:S01]  /*1930*/  UMOV UR32, URZ ;  /* 0x000000ff00207c82 */ /* 0x000fe20008000000 */
[----:B-1----:R-:W-:Y:S01]  /*1940*/  UIADD3 UR6, UPT, UPT, UR6, 0x1f, URZ ;  /* 0x0000001f06067890 */ /* 0x002fe2000fffe0ff */
[----:B------:R-:W-:Y:S01]  /*1950*/  UMOV UR20, URZ ;  /* 0x000000ff00147c82 */ /* 0x000fe20008000000 */
[----:B------:R-:W-:-:S02]  /*1960*/  UMOV UR31, URZ ;  /* 0x000000ff001f7c82 */ /* 0x000fc40008000000 */
[----:B------:R-:W-:-:S04]  /*1970*/  USHF.R.S32.HI UR5, URZ, 0x1f, UR6 ;  /* 0x0000001fff057899 */ /* 0x000fc80008011406 */
[----:B------:R-:W-:-:S04]  /*1980*/  ULEA.HI UR5, UR5, UR6, URZ, 0x5 ;  /* 0x0000000605057291 */ /* 0x000fc8000f8f28ff */
[----:B------:R-:W-:-:S04]  /*1990*/  USHF.R.S32.HI UR5, URZ, 0x5, UR5 ;  /* 0x00000005ff057899 */ /* 0x000fc80008011405 */
[----:B----4-:R-:W-:-:S04]  /*19a0*/  UIMAD UR4, UR5, UR4, URZ ;  /* 0x00000004050472a4 */ /* 0x010fc8000f8e02ff */
[----:B---3--:R-:W-:-:S04]  /*19b0*/  UIMAD UR35, UR4, UR35, URZ ;  /* 0x00000023042372a4 */ /* 0x008fc8000f8e02ff */
[----:B------:R-:W-:Y:S02]  /*19c0*/  UISETP.NE.AND UP2, UPT, UR35, URZ, UPT ;  /* 0x000000ff2300728c */ /* 0x000fe4000bf45270 */
[----:B------:R-:W-:-:S04]  /*19d0*/  UISETP.LT.U32.AND UP0, UPT, UR35, 0x36, UPT ;  /* 0x000000362300788c */ /* 0x000fc8000bf01070 */
[----:B------:R-:W-:-:S04]  /*19e0*/  USEL UR34, UR35, 0x36, UP0 ;  /* 0x0000003623227887 */ /* 0x000fc80008000000 */
[----:B------:R-:W-:Y:S02]  /*19f0*/  UIADD3 UR23, UPT, UPT, UR34, -0x1, URZ ;  /* 0xffffffff22177890 */ /* 0x000fe4000fffe0ff */
[----:B------:R-:W-:Y:S02]  /*1a00*/  @!UP2 UIADD3 UR23, UPT, UPT, UR34, URZ, URZ ;  /* 0x000000ff2217a290 */ /* 0x000fe4000fffe0ff */
[----:B------:R-:W-:Y:S02]  /*1a10*/  UIADD3 UR34, UPT, UPT, UR35, -UR34, URZ ;  /* 0x8000002223227290 */ /* 0x000fe4000fffe0ff */
[----:B--2---:R-:W-:-:S12]  /*1a20*/  UIADD3 UR23, UPT, UPT, UR23, 0x1, URZ ;  /* 0x0000000117177890 */ /* 0x004fd8000fffe0ff */
.L_x_33:
[----:B------:R-:W1:Y:S01]  /*1a30*/  S2UR UR22, SR_CgaCtaId ;  /* 0x00000000001679c3 */ /* 0x000e620000008800 */
[----:B------:R-:W-:Y:S01]  /*1a40*/  UMOV UR4, 0x400 ;  /* 0x0000040000047882 */ /* 0x000fe20000000000 */
[----:B------:R-:W-:Y:S01]  /*1a50*/  IMAD.U32 R2, RZ, RZ, UR33 ;  /* 0x00000021ff027e24 */ /* 0x000fe2000f8e00ff */
[----:B------:R-:W-:Y:S01]  /*1a60*/  UISETP.NE.AND UP0, UPT, UR35, URZ, UPT ;  /* 0x000000ff2300728c */ /* 0x000fe2000bf05270 */
[----:B------:R-:W-:Y:S01]  /*1a70*/  R2UR UR26, R93 ;  /* 0x000000005d1a72ca */ /* 0x000fe200000e0000 */
[----:B------:R-:W-:Y:S01]  /*1a80*/  IMAD.SHL.U32 R95, R95, 0x40, RZ ;  /* 0x000000405f5f7824 */ /* 0x000fe200078e00ff */
[----:B------:R-:W-:Y:S01]  /*1a90*/  UMOV UR30, URZ ;  /* 0x000000ff001e7c82 */ /* 0x000fe20008000000 */
[----:B------:R-:W-:Y:S01]  /*1aa0*/  SHF.L.U32 R2, R2, 0x1f, RZ ;  /* 0x0000001f02027819 */ /* 0x000fe200000006ff */
[----:B------:R-:W-:Y:S01]  /*1ab0*/  UMOV UR29, URZ ;  /* 0x000000ff001d7c82 */ /* 0x000fe20008000000 */
[----:B------:R-:W-:-:S08]  /*1ac0*/  UMOV UR28, URZ ;  /* 0x000000ff001c7c82 */ /* 0x000fd00008000000 */
[----:B------:R-:W-:Y:S02]  /*1ad0*/  USHF.L.U32 UR26, UR26, 0x6, URZ ;  /* 0x000000061a1a7899 */ /* 0x000fe400080006ff */
[----:B-1----:R-:W-:-:S04]  /*1ae0*/  ULEA UR22, UR22, UR4, 0x18 ;  /* 0x0000000416167291 */ /* 0x002fc8000f8ec0ff */
[----:B------:R-:W-:-:S09]  /*1af0*/  ULEA UR4, UR32, UR22, 0x3 ;  /* 0x0000001620047291 */ /* 0x000fd2000f8e18ff */
[----:B--2---:R1:W2:Y:S01]  /*1b00*/  SYNCS.PHASECHK.TRANS64.TRYWAIT P3, [UR4+0x1b0], R2 ;  /* 0x0001b002ff0075a7 */ /* 0x0042a20008061104 */
[----:B---3--:R-:W-:Y:S05]  /*1b10*/  BRA.U !UP0, `(.L_x_18) ;  /* 0x0000000508687547 */ /* 0x008fea000b800000 */
[----:B------:R-:W3:Y:S01]  /*1b20*/  LDC.64 R8, c[0x0][0x480] ;  /* 0x00012000ff087b82 */ /* 0x000ee20000000a00 */
[----:B------:R-:W4:Y:S01]  /*1b30*/  LDCU UR16, c[0x0][0x390] ;  /* 0x00007200ff1077ac */ /* 0x000f220008000800 */
[----:B------:R-:W2:Y:S06]  /*1b40*/  LDCU UR17, c[0x0][0x38c] ;  /* 0x00007180ff1177ac */ /* 0x000eac0008000800 */
[----:B------:R-:W4:Y:S01]  /*1b50*/  LDC.64 R6, c[0x0][0x488] ;  /* 0x00012200ff067b82 */ /* 0x000f220000000a00 */
[----:B------:R-:W2:Y:S01]  /*1b60*/  LDCU.64 UR14, c[0x0][0x4b8] ;  /* 0x00009700ff0e77ac */ /* 0x000ea20008000a00 */
[----:B------:R-:W-:Y:S01]  /*1b70*/  UIADD3 UR31, UPT, UPT, UR23, UR20, URZ ;  /* 0x00000014171f7290 */ /* 0x000fe2000fffe0ff */
[----:B------:R-:W-:-:S05]  /*1b80*/  UMOV UR30, URZ ;  /* 0x000000ff001e7c82 */ /* 0x000fca0008000000 */
[----:B-1----:R-:W1:Y:S01]  /*1b90*/  LDC.64 R2, c[0x0][0x490] ;  /* 0x00012400ff027b82 */ /* 0x002e620000000a00 */
[----:B------:R-:W-:Y:S01]  /*1ba0*/  UMOV UR18, UR32 ;  /* 0x0000002000127c82 */ /* 0x000fe20008000000 */
[----:B------:R-:W-:Y:S01]  /*1bb0*/  UMOV UR28, URZ ;  /* 0x000000ff001c7c82 */ /* 0x000fe20008000000 */
[----:B------:R-:W-:Y:S01]  /*1bc0*/  UMOV UR29, URZ ;  /* 0x000000ff001d7c82 */ /* 0x000fe20008000000 */
[----:B---3--:R-:W-:Y:S01]  /*1bd0*/  IMAD.HI.U32 R9, R95, R9, RZ ;  /* 0x000000095f097227 */ /* 0x008fe200078e00ff */
[----:B------:R-:W-:-:S03]  /*1be0*/  ISETP.NE.AND P2, PT, R8, 0x1, PT ;  /* 0x000000010800780c */ /* 0x000fc60003f45270 */
[----:B------:R-:W3:Y:S01]  /*1bf0*/  LDC.64 R4, c[0x0][0x4b0] ;  /* 0x00012c00ff047b82 */ /* 0x000ee20000000a00 */
[----:B----4-:R-:W-:-:S04]  /*1c00*/  SHF.R.U32.HI R6, RZ, R6, R9 ;  /* 0x00000006ff067219 */ /* 0x010fc80000011609 */
[----:B------:R-:W-:Y:S02]  /*1c10*/  SEL R6, R95, R6, !P2 ;  /* 0x000000065f067207 */ /* 0x000fe40005000000 */
[----:B------:R-:W-:Y:S02]  /*1c20*/  ISETP.NE.AND P2, PT, R7, 0x1, PT ;  /* 0x000000010700780c */ /* 0x000fe40003f45270 */
[C---:B------:R-:W-:Y:S01]  /*1c30*/  R2UR UR4, R6.reuse ;  /* 0x00000000060472ca */ /* 0x040fe200000e0000 */
[----:B-1----:R-:W-:-:S04]  /*1c40*/  IMAD.HI.U32 R2, R6, R2, RZ ;  /* 0x0000000206027227 */ /* 0x002fc800078e00ff */
[----:B------:R-:W-:Y:S01]  /*1c50*/  IMAD.MOV R14, RZ, RZ, -R6 ;  /* 0x000000ffff0e7224 */ /* 0x000fe200078e0a06 */
[----:B------:R-:W-:-:S03]  /*1c60*/  SHF.R.U32.HI R2, RZ, R3, R2 ;  /* 0x00000003ff027219 */ /* 0x000fc60000011602 */
[----:B------:R-:W-:Y:S01]  /*1c70*/  IMAD R14, R8, R14, R95 ;  /* 0x0000000e080e7224 */ /* 0x000fe200078e025f */
[----:B------:R-:W-:Y:S01]  /*1c80*/  R2UR UR13, R2 ;  /* 0x00000000020d72ca */ /* 0x000fe200000e0000 */
[----:B------:R-:W-:Y:S01]  /*1c90*/  VOTEU.ANY UP0, P2 ;  /* 0x0000000000ff7886 */ /* 0x000fe20001000100 */
[----:B------:R-:W1:Y:S01]  /*1ca0*/  LDC.64 R2, c[0x0][0x4d0] ;  /* 0x00013400ff027b82 */ /* 0x000e620000000a00 */
[----:B---3--:R-:W-:Y:S02]  /*1cb0*/  R2UR UR8, R4 ;  /* 0x00000000040872ca */ /* 0x008fe400000e0000 */
[----:B------:R-:W-:Y:S02]  /*1cc0*/  R2UR UR9, R14 ;  /* 0x000000000e0972ca */ /* 0x000fe400000e0000 */
[----:B------:R-:W-:-:S06]  /*1cd0*/  R2UR UR6, R5 ;  /* 0x00000000050672ca */ /* 0x000fcc00000e0000 */
[----:B------:R-:W-:Y:S01]  /*1ce0*/  USEL UR13, UR4, UR13, !UP0 ;  /* 0x0000000d040d7287 */ /* 0x000fe2000c000000 */
[----:B------:R-:W3:Y:S05]  /*1cf0*/  LDCU.64 UR4, c[0x0][0x4d8] ;  /* 0x00009b00ff0477ac */ /* 0x000eea0008000a00 */
[----:B------:R-:W-:-:S04]  /*1d00*/  IMAD R9, RZ, RZ, -UR13 ;  /* 0x8000000dff097e24 */ /* 0x000fc8000f8e02ff */
[----:B------:R-:W-:Y:S01]  /*1d10*/  IMAD R9, R7, R9, R6 ;  /* 0x0000000907097224 */ /* 0x000fe200078e0206 */
[----:B-1----:R-:W-:-:S04]  /*1d20*/  R2UR UR11, R2 ;  /* 0x00000000020b72ca */ /* 0x002fc800000e0000 */
[----:B------:R-:W-:Y:S02]  /*1d30*/  R2UR UR7, R9 ;  /* 0x00000000090772ca */ /* 0x000fe400000e0000 */
[----:B------:R-:W-:-:S07]  /*1d40*/  R2UR UR12, R3 ;  /* 0x00000000030c72ca */ /* 0x000fce00000e0000 */
[----:B------:R-:W-:-:S06]  /*1d50*/  UIMAD UR11, UR9, UR8, UR11 ;  /* 0x00000008090b72a4 */ /* 0x000fcc000f8e020b */
[----:B--23--:R-:W-:-:S12]  /*1d60*/  UIMAD UR12, UR7, UR6, UR12 ;  /* 0x00000006070c72a4 */ /* 0x00cfd8000f8e020c */
.L_x_23:
[----:B------:R-:W-:Y:S01]  /*1d70*/  @!P0 MOV R3, 0x1000 ;  /* 0x0000100000038802 */ /* 0x000fe20000000f00 */
[----:B------:R-:W-:Y:S01]  /*1d80*/  ULEA UR9, UR18, UR22, 0x3 ;  /* 0x0000001612097291 */ /* 0x000fe2000f8e18ff */
[----:B----4-:R-:W-:Y:S11]  /*1d90*/  @P3 BRA `(.L_x_19) ;  /* 0x0000000000103947 */ /* 0x010ff60003800000 */
[----:B------:R-:W-:Y:S04]  /*1da0*/  MOV R2, UR33 ;  /* 0x0000002100027c02 */ /* 0x000fe80008000f00 */
[----:B------:R-:W-:Y:S04]  /*1db0*/  SHF.L.U32 R5, R2, 0x1f, RZ ;  /* 0x0000001f02057819 */ /* 0x000fe800000006ff */
[----:B------:R-:W1:Y:S02]  /*1dc0*/  SYNCS.PHASECHK.TRANS64.TRYWAIT P2, [UR9+0x1b0], R5 ;  /* 0x0001b005ff0075a7 */ /* 0x000e640008041109 */
[----:B-1----:R-:W-:Y:S05]  /*1dd0*/  @!P2 BRA `(.L_x_20) ;  /* 0x00000068004ca947 */ /* 0x002fea0003800000 */
.L_x_19:
[----:B------:R2:W-:Y:S01]  /*1de0*/  @!P0 SYNCS.ARRIVE.TRANS64 RZ, [UR9], R3 ;  /* 0x00000003ffff89a7 */ /* 0x0005e20008000009 */
[----:B------:R-:W-:Y:S04]  /*1df0*/  BSSY.RECONVERGENT B0, `(.L_x_21) ;  /* 0x0000003000007945 */ /* 0x000fe80003800200 */
[----:B------:R-:W-:Y:S05]  /*1e00*/  @P5 BRA `(.L_x_22) ;  /* 0x0000000000045947 */ /* 0x000fea0003800000 */
[----:B------:R-:W-:Y:S05]  /*1e10*/  BPT.TRAP 0x1 ;  /* 0x000000040000795c */ /* 0x000fea0000300000 */
.L_x_22:
[----:B------:R-:W-:Y:S05]  /*1e20*/  BSYNC.RECONVERGENT B0 ;  /* 0x0000000000007941 */ /* 0x000fea0003800200 */
.L_x_21:
[----:B------:R-:W-:Y:S02]  /*1e30*/  UIADD3 UR32, UPT, UPT, UR18, 0x1, URZ ;  /* 0x0000000112207890 */ /* 0x000fe4000fffe0ff */
[----:B------:R-:W-:Y:S02]  /*1e40*/  UIMAD UR7, UR28, UR14, UR4 ;  /* 0x0000000e1c0772a4 */ /* 0x000fe4000f8e0204 */
[----:B------:R-:W-:Y:S02]  /*1e50*/  UISETP.NE.AND UP0, UPT, UR32, 0x36, UPT ;  /* 0x000000362000788c */ /* 0x000fe4000bf05270 */
[----:B------:R-:W-:Y:S02]  /*1e60*/  UIMAD UR6, UR29, UR15, UR5 ;  /* 0x0000000f1d0672a4 */ /* 0x000fe4000f8e0205 */
[----:B------:R-:W-:Y:S02]  /*1e70*/  USEL UR8, URZ, 0x1, UP0 ;  /* 0x00000001ff087887 */ /* 0x000fe40008000000 */
[----:B------:R-:W-:Y:S02]  /*1e80*/  USEL UR32, UR32, URZ, UP0 ;  /* 0x000000ff20207287 */ /* 0x000fe40008000000 */
[----:B------:R-:W-:Y:S02]  /*1e90*/  ULOP3.LUT UR33, UR33, UR8, URZ, 0x3c, !UPT ;  /* 0x0000000821217292 */ /* 0x000fe4000f8e3cff */
[----:B------:R-:W-:Y:S02]  /*1ea0*/  ULEA UR8, UR32, UR22, 0x3 ;  /* 0x0000001620087291 */ /* 0x000fe4000f8e18ff */
[----:B------:R-:W-:Y:S02]  /*1eb0*/  ULEA UR21, UR18, UR22, 0xb ;  /* 0x0000001612157291 */ /* 0x000fe4000f8e58ff */
[----:B------:R-:W-:Y:S01]  /*1ec0*/  UIADD3 UR44, UP1, UPT, UR36, 0x80, URZ ;  /* 0x00000080242c7890 */ /* 0x000fe2000ff3e0ff */
[----:B-1----:R-:W-:Y:S01]  /*1ed0*/  MOV R2, UR33 ;  /* 0x0000002100027c02 */ /* 0x002fe20008000f00 */
[----:B------:R-:W-:Y:S02]  /*1ee0*/  UPRMT UR42, UR7, 0x40, UR6 ;  /* 0x00000040072a7896 */ /* 0x000fe40008000006 */
[----:B------:R-:W-:Y:S01]  /*1ef0*/  UIADD3 UR24, UPT, UPT, UR21, 0x1d600, URZ ;  /* 0x0001d60015187890 */ /* 0x000fe2000fffe0ff */
[----:B--2---:R-:W-:Y:S01]  /*1f00*/  SHF.L.U32 R3, R2, 0x1f, RZ ;  /* 0x0000001f02037819 */ /* 0x004fe200000006ff */
[----:B------:R-:W-:Y:S02]  /*1f10*/  USHF.L.U32 UR10, UR30, 0x5, URZ ;  /* 0x000000051e0a7899 */ /* 0x000fe400080006ff */
[----:B------:R-:W-:Y:S01]  /*1f20*/  UIADD3.X UR45, UPT, UPT, URZ, UR37, URZ, UP1, !UPT ;  /* 0x00000025ff2d7290 */ /* 0x000fe20008ffe4ff */
[----:B------:R3:W4:Y:S01]  /*1f30*/  SYNCS.PHASECHK.TRANS64.TRYWAIT P3, [UR8+0x1b0], R3 ;  /* 0x0001b003ff0075a7 */ /* 0x0007220008061108 */
[----:B------:R-:W-:Y:S02]  /*1f40*/  UIADD3 UR8, UPT, UPT, UR21, 0x2600, URZ ;  /* 0x0000260015087890 */ /* 0x000fe4000fffe0ff */
[----:B------:R-:W-:Y:S02]  /*1f50*/  UPRMT UR21, UR42, 0x5410, URZ ;  /* 0x000054102a157896 */ /* 0x000fe400080000ff */
[----:B------:R-:W-:Y:S02]  /*1f60*/  UIADD3 UR40, UP0, UPT, UR36, 0x180, URZ ;  /* 0x0000018024287890 */ /* 0x000fe4000ff1e0ff */
[----:B------:R-:W-:Y:S02]  /*1f70*/  UIADD3 UR19, UPT, UPT, UR28, 0x1, URZ ;  /* 0x000000011c137890 */ /* 0x000fe4000fffe0ff */
[----:B------:R-:W-:Y:S02]  /*1f80*/  UIADD3.X UR41, UPT, UPT, URZ, UR37, URZ, UP0, !UPT ;  /* 0x00000025ff297290 */ /* 0x000fe400087fe4ff */
[----:B------:R-:W-:Y:S01]  /*1f90*/  UISETP.NE.AND UP2, UPT, UR19, UR17, UPT ;  /* 0x000000111300728c */ /* 0x000fe2000bf45270 */
[----:B------:R-:W-:Y:S01]  /*1fa0*/  UTMALDG.4D.IM2COL [UR8], [UR44], UR21 ;  /* 0x000000082c0073b4 */ /* 0x000fe20008058015 */
[----:B------:R-:W-:Y:S02]  /*1fb0*/  UIADD3 UR18, UPT, UPT, UR29, 0x1, URZ ;  /* 0x000000011d127890 */ /* 0x000fe4000fffe0ff */
[----:B------:R-:W-:Y:S02]  /*1fc0*/  UIADD3 UR20, UPT, UPT, UR20, 0x1, URZ ;  /* 0x0000000114147890 */ /* 0x000fe4000fffe0ff */
[----:B------:R-:W-:Y:S01]  /*1fd0*/  UIADD3 UR42, UPT, UPT, UR30, 0x1, URZ ;  /* 0x000000011e2a7890 */ /* 0x000fe2000fffe0ff */
[----:B------:R-:W-:Y:S01]  /*1fe0*/  UMOV UR38, 0x0 ;  /* 0x0000000000267882 */ /* 0x000fe20000000000 */
[----:B------:R-:W-:Y:S01]  /*1ff0*/  UMOV UR39, 0x10000000 ;  /* 0x1000000000277882 */ /* 0x000fe20000000000 */
[----:B------:R-:W-:Y:S02]  /*2000*/  UMOV UR25, UR9 ;  /* 0x0000000900197c82 */ /* 0x000fe40008000000 */
[----:B------:R-:W-:Y:S01]  /*2010*/  @UP2 UIADD3 UR18, UPT, UPT, UR29, URZ, URZ ;  /* 0x000000ff1d122290 */ /* 0x000fe2000fffe0ff */
[----:B------:R-:W-:Y:S03]  /*2020*/  UMOV UR27, UR10 ;  /* 0x0000000a001b7c82 */ /* 0x000fe60008000000 */
[----:B------:R-:W-:Y:S01]  /*2030*/  UISETP.NE.AND UP0, UPT, UR18, UR16, UPT ;  /* 0x000000101200728c */ /* 0x000fe2000bf05270 */
[----:B------:R1:W-:Y:S10]  /*2040*/  UTMALDG.4D [UR24], [UR40], desc[UR38] ;  /* 0x00002618280075b4 */ /* 0x0003f40008019000 */
[----:B------:R-:W-:Y:S07]  /*2050*/  @UP0 UIADD3 UR42, UPT, UPT, UR30, URZ, URZ ;  /* 0x000000ff1e2a0290 */ /* 0x000fee000fffe0ff */
[----:B------:R-:W-:Y:S01]  /*2060*/  UMOV UR30, UR42 ;  /* 0x0000002a001e7c82 */ /* 0x000fe20008000000 */
[----:B-1----:R-:W-:Y:S02]  /*2070*/  USEL UR29, UR18, URZ, UP0 ;  /* 0x000000ff121d7287 */ /* 0x002fe40008000000 */
[----:B------:R-:W-:Y:S02]  /*2080*/  UISETP.NE.AND UP0, UPT, UR20, UR31, UPT ;  /* 0x0000001f1400728c */ /* 0x000fe4000bf05270 */
[----:B------:R-:W-:Y:S01]  /*2090*/  USEL UR28, UR19, URZ, UP2 ;  /* 0x000000ff131c7287 */ /* 0x000fe20009000000 */
[----:B------:R-:W-:Y:S06]  /*20a0*/  UMOV UR18, UR32 ;  /* 0x0000002000127c82 */ /* 0x000fec0008000000 */
[----:B---3--:R-:W-:Y:S05]  /*20b0*/  BRA.U UP0, `(.L_x_23) ;  /* 0xfffffffd002c7547 */ /* 0x008fea000b83ffff */
.L_x_18:
[----:B------:R-:W-:Y:S01]  /*20c0*/  ULEA UR4, UR32, UR22, 0x3 ;  /* 0x0000001620047291 */ /* 0x000fe2000f8e18ff */
[----:B-1----:R-:W-:Y:S01]  /*20d0*/  MOV R2, UR33 ;  /* 0x0000002100027c02 */ /* 0x002fe20008000f00 */
[----:B------:R-:W-:Y:S01]  /*20e0*/  @!P1 SYNCS.ARRIVE.TRANS64.A1T0 RZ, [UR22+0x378], RZ ;  /* 0x000378ffffff99a7 */ /* 0x000fe20008100016 */
[----:B------:R-:W-:Y:S02]  /*20f0*/  UISETP.GE.AND UP0, UPT, UR34, 0x1, UPT ;  /* 0x000000012200788c */ /* 0x000fe4000bf06270 */
[----:B------:R-:W-:-:S04]  /*2100*/  SHF.L.U32 R2, R2, 0x1f, RZ ;  /* 0x0000001f02027819 */ /* 0x000fc800000006ff */
[----:B------:R1:W3:Y:S03]  /*2110*/  SYNCS.PHASECHK.TRANS64.TRYWAIT P2, [UR4+0x1b0], R2 ;  /* 0x0001b002ff0075a7 */ /* 0x0002e60008041104 */
[----:B------:R-:W-:Y:S05]  /*2120*/  BRA.U !UP0, `(.L_x_24) ;  /* 0x0000000508707547 */ /* 0x000fea000b800000 */
[----:B------:R-:W4:Y:S01]  /*2130*/  LDC.64 R8, c[0x0][0x480] ;  /* 0x00012000ff087b82 */ /* 0x000f220000000a00 */
[----:B------:R-:W2:Y:S01]  /*2140*/  LDCU UR25, c[0x0][0x390] ;  /* 0x00007200ff1977ac */ /* 0x000ea20008000800 */
[----:B------:R-:W2:Y:S06]  /*2150*/  LDCU UR27, c[0x0][0x38c] ;  /* 0x00007180ff1b77ac */ /* 0x000eac0008000800 */
[----:B------:R-:W4:Y:S01]  /*2160*/  LDC.64 R6, c[0x0][0x488] ;  /* 0x00012200ff067b82 */ /* 0x000f220000000a00 */
[----:B------:R-:W2:Y:S01]  /*2170*/  LDCU.64 UR14, c[0x0][0x4b8] ;  /* 0x00009700ff0e77ac */ /* 0x000ea20008000a00 */
[----:B------:R-:W-:Y:S01]  /*2180*/  UIADD3 UR31, UPT, UPT, UR34, UR31, URZ ;  /* 0x0000001f221f7290 */ /* 0x000fe2000fffe0ff */
[----:B------:R-:W-:-:S05]  /*2190*/  UMOV UR40, UR34 ;  /* 0x0000002200287c82 */ /* 0x000fca0008000000 */
[----:B-1----:R-:W1:Y:S01]  /*21a0*/  LDC.64 R2, c[0x0][0x490] ;  /* 0x00012400ff027b82 */ /* 0x002e620000000a00 */
[----:B------:R-:W-:Y:S01]  /*21b0*/  UMOV UR38, UR32 ;  /* 0x0000002000267c82 */ /* 0x000fe20008000000 */
[----:B----4-:R-:W-:Y:S01]  /*21c0*/  IMAD.HI.U32 R9, R95, R9, RZ ;  /* 0x000000095f097227 */ /* 0x010fe200078e00ff */
[----:B------:R-:W-:-:S05]  /*21d0*/  ISETP.NE.AND P1, PT, R8, 0x1, PT ;  /* 0x000000010800780c */ /* 0x000fca0003f25270 */
[----:B------:R-:W4:Y:S01]  /*21e0*/  LDC.64 R4, c[0x0][0x4b0] ;  /* 0x00012c00ff047b82 */ /* 0x000f220000000a00 */
[----:B------:R-:W-:-:S04]  /*21f0*/  SHF.R.U32.HI R6, RZ, R6, R9 ;  /* 0x00000006ff067219 */ /* 0x000fc80000011609 */
        /* <DEDUP_REMOVED lines=10> */
[----:B----4-:R-:W-:Y:S02]  /*22a0*/  R2UR UR8, R4 ;  /* 0x00000000040872ca */ /* 0x010fe400000e0000 */
[----:B------:R-:W-:Y:S02]  /*22b0*/  R2UR UR9, R9 ;  /* 0x00000000090972ca */ /* 0x000fe400000e0000 */
[----:B------:R-:W-:-:S06]  /*22c0*/  R2UR UR6, R5 ;  /* 0x00000000050672ca */ /* 0x000fcc00000e0000 */
[----:B------:R-:W-:Y:S01]  /*22d0*/  USEL UR21, UR4, UR21, !UP0 ;  /* 0x0000001504157287 */ /* 0x000fe2000c000000 */
[----:B------:R-:W4:Y:S05]  /*22e0*/  LDCU.64 UR4, c[0x0][0x4d8] ;  /* 0x00009b00ff0477ac */ /* 0x000f2a0008000a00 */
[----:B------:R-:W-:-:S04]  /*22f0*/  IMAD R14, RZ, RZ, -UR21 ;  /* 0x80000015ff0e7e24 */ /* 0x000fc8000f8e02ff */
[----:B------:R-:W-:Y:S01]  /*2300*/  IMAD R14, R7, R14, R6 ;  /* 0x0000000e070e7224 */ /* 0x000fe200078e0206 */
[----:B-1----:R-:W-:-:S04]  /*2310*/  R2UR UR19, R2 ;  /* 0x00000000021372ca */ /* 0x002fc800000e0000 */
[----:B------:R-:W-:Y:S02]  /*2320*/  R2UR UR7, R14 ;  /* 0x000000000e0772ca */ /* 0x000fe400000e0000 */
[----:B------:R-:W-:-:S07]  /*2330*/  R2UR UR20, R3 ;  /* 0x00000000031472ca */ /* 0x000fce00000e0000 */
[----:B------:R-:W-:-:S06]  /*2340*/  UIMAD UR19, UR9, UR8, UR19 ;  /* 0x00000008091372a4 */ /* 0x000fcc000f8e0213 */
[----:B--2-4-:R-:W-:-:S12]  /*2350*/  UIMAD UR20, UR7, UR6, UR20 ;  /* 0x00000006071472a4 */ /* 0x014fd8000f8e0214 */
.L_x_29:
[----:B------:R-:W-:Y:S01]  /*2360*/  @!P0 MOV R3, 0x1000 ;  /* 0x0000100000038802 */ /* 0x000fe20000000f00 */
[----:B------:R-:W-:Y:S01]  /*2370*/  ULEA UR17, UR38, UR22, 0x3 ;  /* 0x0000001626117291 */ /* 0x000fe2000f8e18ff */
[----:B--23--:R-:W-:Y:S11]  /*2380*/  @P2 BRA `(.L_x_25) ;  /* 0x0000000000102947 */ /* 0x00cff60003800000 */
[----:B------:R-:W-:Y:S04]  /*2390*/  MOV R2, UR33 ;  /* 0x0000002100027c02 */ /* 0x000fe80008000f00 */
[----:B------:R-:W-:Y:S04]  /*23a0*/  SHF.L.U32 R5, R2, 0x1f, RZ ;  /* 0x0000001f02057819 */ /* 0x000fe800000006ff */
[----:B------:R-:W1:Y:S02]  /*23b0*/  SYNCS.PHASECHK.TRANS64.TRYWAIT P1, [UR17+0x1b0], R5 ;  /* 0x0001b005ff0075a7 */ /* 0x000e640008021111 */
[----:B-1----:R-:W-:Y:S05]  /*23c0*/  @!P1 BRA `(.L_x_26) ;  /* 0x0000006000e89947 */ /* 0x002fea0003800000 */
.L_x_25:
[----:B------:R2:W-:Y:S01]  /*23d0*/  @!P0 SYNCS.ARRIVE.TRANS64 RZ, [UR17], R3 ;  /* 0x00000003ffff89a7 */ /* 0x0005e20008000011 */
[----:B------:R-:W-:Y:S04]  /*23e0*/  BSSY.RECONVERGENT B0, `(.L_x_27) ;  /* 0x0000003000007945 */ /* 0x000fe80003800200 */
[----:B------:R-:W-:Y:S05]  /*23f0*/  @P5 BRA `(.L_x_28) ;  /* 0x0000000000045947 */ /* 0x000fea0003800000 */
[----:B------:R-:W-:Y:S05]  /*2400*/  BPT.TRAP 0x1 ;  /* 0x000000040000795c */ /* 0x000fea0000300000 */
.L_x_28:
[----:B------:R-:W-:Y:S05]  /*2410*/  BSYNC.RECONVERGENT B0 ;  /* 0x0000000000007941 */ /* 0x000fea0003800200 */
.L_x_27:
        /* <DEDUP_REMOVED lines=8> */
[----:B------:R-:W-:Y:S02]  /*24a0*/  UIADD3 UR39, UPT, UPT, UR28, 0x1, URZ ;  /* 0x000000011c277890 */ /* 0x000fe4000fffe0ff */
[----:B------:R-:W-:Y:S01]  /*24b0*/  UIADD3 UR46, UP1, UPT, UR36, 0x80, URZ ;  /* 0x00000080242e7890 */ /* 0x000fe2000ff3e0ff */
[----:B-1----:R-:W-:Y:S01]  /*24c0*/  MOV R2, UR33 ;  /* 0x0000002100027c02 */ /* 0x002fe20008000f00 */
[----:B------:R-:W-:Y:S02]  /*24d0*/  UPRMT UR41, UR6, 0x40, UR7 ;  /* 0x0000004006297896 */ /* 0x000fe40008000007 */
[----:B------:R-:W-:Y:S01]  /*24e0*/  UISETP.NE.AND UP2, UPT, UR39, UR27, UPT ;  /* 0x0000001b2700728c */ /* 0x000fe2000bf45270 */
[----:B--2---:R-:W-:Y:S01]  /*24f0*/  SHF.L.U32 R3, R2, 0x1f, RZ ;  /* 0x0000001f02037819 */ /* 0x004fe200000006ff */
[----:B------:R-:W-:Y:S02]  /*2500*/  USHF.L.U32 UR18, UR30, 0x5, URZ ;  /* 0x000000051e127899 */ /* 0x000fe400080006ff */
[----:B------:R-:W-:Y:S01]  /*2510*/  UIADD3.X UR47, UPT, UPT, URZ, UR37, URZ, UP1, !UPT ;  /* 0x00000025ff2f7290 */ /* 0x000fe20008ffe4ff */
[----:B------:R1:W2:Y:S01]  /*2520*/  SYNCS.PHASECHK.TRANS64.TRYWAIT P2, [UR8+0x1b0], R3 ;  /* 0x0001b003ff0075a7 */ /* 0x0002a20008041108 */
[----:B------:R-:W-:Y:S02]  /*2530*/  ULEA UR8, UR38, UR22, 0xb ;  /* 0x0000001626087291 */ /* 0x000fe4000f8e58ff */
[----:B------:R-:W-:Y:S02]  /*2540*/  UPRMT UR48, UR41, 0x5410, URZ ;  /* 0x0000541029307896 */ /* 0x000fe400080000ff */
[----:B------:R-:W-:Y:S02]  /*2550*/  UIADD3 UR16, UPT, UPT, UR8, 0x2600, URZ ;  /* 0x0000260008107890 */ /* 0x000fe4000fffe0ff */
[----:B------:R-:W-:Y:S02]  /*2560*/  UIADD3 UR44, UP0, UPT, UR36, 0x180, URZ ;  /* 0x00000180242c7890 */ /* 0x000fe4000ff1e0ff */
[----:B------:R-:W-:Y:S02]  /*2570*/  UIADD3 UR8, UPT, UPT, UR8, 0x1d600, URZ ;  /* 0x0001d60008087890 */ /* 0x000fe4000fffe0ff */
[----:B------:R-:W-:Y:S02]  /*2580*/  UIADD3.X UR45, UPT, UPT, URZ, UR37, URZ, UP0, !UPT ;  /* 0x00000025ff2d7290 */ /* 0x000fe400087fe4ff */
[----:B------:R-:W-:Y:S01]  /*2590*/  UIADD3 UR38, UPT, UPT, UR29, 0x1, URZ ;  /* 0x000000011d267890 */ /* 0x000fe2000fffe0ff */
[----:B------:R1:W-:Y:S01]  /*25a0*/  UTMALDG.4D.IM2COL [UR16], [UR46], UR48 ;  /* 0x000000102e0073b4 */ /* 0x0003e20008058030 */
[----:B------:R-:W-:Y:S02]  /*25b0*/  @UP2 UIADD3 UR38, UPT, UPT, UR29, URZ, URZ ;  /* 0x000000ff1d262290 */ /* 0x000fe4000fffe0ff */
[----:B------:R-:W-:Y:S02]  /*25c0*/  UIADD3 UR41, UPT, UPT, UR30, 0x1, URZ ;  /* 0x000000011e297890 */ /* 0x000fe4000fffe0ff */
[----:B------:R-:W-:Y:S02]  /*25d0*/  UISETP.NE.AND UP0, UPT, UR38, UR25, UPT ;  /* 0x000000192600728c */ /* 0x000fe4000bf05270 */
[----:B------:R-:W-:Y:S01]  /*25e0*/  UIADD3 UR49, UPT, UPT, UR40, -0x1, URZ ;  /* 0xffffffff28317890 */ /* 0x000fe2000fffe0ff */
[----:B------:R-:W-:Y:S01]  /*25f0*/  UMOV UR42, 0x0 ;  /* 0x00000000002a7882 */ /* 0x000fe20000000000 */
[----:B------:R-:W-:Y:S01]  /*2600*/  UMOV UR43, 0x10000000 ;  /* 0x10000000002b7882 */ /* 0x000fe20000000000 */
[----:B------:R-:W-:Y:S01]  /*2610*/  UMOV UR10, UR26 ;  /* 0x0000001a000a7c82 */ /* 0x000fe20008000000 */
[----:B------:R-:W-:Y:S01]  /*2620*/  UMOV UR12, UR28 ;  /* 0x0000001c000c7c82 */ /* 0x000fe20008000000 */
[----:B------:R-:W-:Y:S01]  /*2630*/  USEL UR28, UR39, URZ, UP2 ;  /* 0x000000ff271c7287 */ /* 0x000fe20009000000 */
[----:B------:R-:W-:Y:S03]  /*2640*/  UMOV UR13, UR29 ;  /* 0x0000001d000d7c82 */ /* 0x000fe60008000000 */
[----:B------:R-:W-:Y:S02]  /*2650*/  @UP0 UIADD3 UR41, UPT, UPT, UR30, URZ, URZ ;  /* 0x000000ff1e290290 */ /* 0x000fe4000fffe0ff */
[----:B------:R-:W-:Y:S01]  /*2660*/  USEL UR29, UR38, URZ, UP0 ;  /* 0x000000ff261d7287 */ /* 0x000fe20008000000 */
[----:B------:R-:W-:Y:S01]  /*2670*/  UMOV UR9, UR17 ;  /* 0x0000001100097c82 */ /* 0x000fe20008000000 */
[----:B------:R-:W-:Y:S01]  /*2680*/  UMOV UR11, UR18 ;  /* 0x00000012000b7c82 */ /* 0x000fe20008000000 */
[----:B------:R-:W-:Y:S01]  /*2690*/  UISETP.GT.U32.AND UP0, UPT, UR40, 0x1, UPT ;  /* 0x000000012800788c */ /* 0x000fe2000bf04070 */
[----:B------:R1:W-:Y:S01]  /*26a0*/  UTMALDG.4D [UR8], [UR44], desc[UR42] ;  /* 0x00002a082c0075b4 */ /* 0x0003e20008019000 */
[----:B------:R-:W-:Y:S01]  /*26b0*/  UMOV UR38, UR32 ;  /* 0x0000002000267c82 */ /* 0x000fe20008000000 */
[----:B------:R-:W-:Y:S01]  /*26c0*/  UMOV UR40, UR49 ;  /* 0x0000003100287c82 */ /* 0x000fe20008000000 */
[----:B------:R-:W-:Y:S05]  /*26d0*/  UMOV UR30, UR41 ;  /* 0x00000029001e7c82 */ /* 0x000fea0008000000 */
[----:B-1----:R-:W-:Y:S05]  /*26e0*/  BRA.U UP0, `(.L_x_29) ;  /* 0xfffffffd001c7547 */ /* 0x002fea000b83ffff */
.L_x_24:
[----:B------:R-:W-:Y:S01]  /*26f0*/  SHF.L.U32 R3, R12, 0x1f, RZ ;  /* 0x0000001f0c037819 */ /* 0x000fe200000006ff */
[----:B------:R-:W-:-:S03]  /*2700*/  NOP ;  /* 0x0000000000007918 */ /* 0x000fc60000000000 */
[----:B------:R-:W4:Y:S02]  /*2710*/  SYNCS.PHASECHK.TRANS64.TRYWAIT P1, [UR22+0x380], R3 ;  /* 0x00038003ff0075a7 */ /* 0x000f240008021116 */
[----:B----4-:R-:W-:Y:S05]  /*2720*/  @!P1 BRA `(.L_x_30) ;  /* 0x0000006000289947 */ /* 0x010fea0003800000 */
.L_x_141:
[----:B------:R-:W4:Y:S01]  /*2730*/  LDS.128 R4, [UR22+0x3c0] ;  /* 0x0003c016ff047984 */ /* 0x000f220008000c00 */
[----:B------:R-:W-:Y:S01]  /*2740*/  UIADD3 UR4, UPT, UPT, UR22, 0x388, URZ ;  /* 0x0000038816047890 */ /* 0x000fe2000fffe0ff */
[----:B------:R-:W-:Y:S01]  /*2750*/  ISETP.GE.AND P1, PT, R40, 0x1, PT ;  /* 0x000000012800780c */ /* 0x000fe20003f26270 */
[----:B------:R-:W-:Y:S01]  /*2760*/  @!PT LDS RZ, [RZ] ;  /* 0x00000000fffff984 */ /* 0x000fe20000000800 */
[----:B------:R-:W-:Y:S01]  /*2770*/  @!PT LDS RZ, [RZ] ;  /* 0x00000000fffff984 */ /* 0x000fe20000000800 */
[----:B------:R-:W-:Y:S01]  /*2780*/  @!PT LDS RZ, [RZ] ;  /* 0x00000000fffff984 */ /* 0x000fe20000000800 */
[----:B------:R-:W-:Y:S01]  /*2790*/  @!PT LDS RZ, [RZ] ;  /* 0x00000000fffff984 */ /* 0x000fe20000000800 */
[----:B------:R1:W-:Y:S06]  /*27a0*/  MEMBAR.ALL.CTA ;  /* 0x0000000000007992 */ /* 0x0003ec0000008000 */
[----:B-1----:R-:W1:Y:S01]  /*27b0*/  FENCE.VIEW.ASYNC.S ;  /* 0x00000000000073c6 */ /* 0x002e620000000000 */
[----:B------:R-:W-:-:S09]  /*27c0*/  UPRMT UR4, URZ, 0x654, UR4 ;  /* 0x00000654ff047896 */ /* 0x000fd20008000004 */
[----:B-1----:R-:W-:Y:S01]  /*27d0*/  SYNCS.ARRIVE.TRANS64.RED.A1T0 RZ, [UR4], RZ ;  /* 0x000000ffffff79a7 */ /* 0x002fe20008100404 */
[----:B----4-:R-:W-:-:S13]  /*27e0*/  LOP3.LUT P4, RZ, R6, 0x1, RZ, 0xc0, !PT ;  /* 0x0000000106ff7812 */ /* 0x010fda000788c0ff */
[----:B------:R-:W-:Y:S02]  /*27f0*/  @P4 MOV R13, R4 ;  /* 0x00000004000d4202 */ /* 0x000fe40000000f00 */
[----:B------:R-:W-:Y:S01]  /*2800*/  @P4 LOP3.LUT R10, R5, 0xffff, RZ, 0xc0, !PT ;  /* 0x0000ffff050a4812 */ /* 0x000fe200078ec0ff */
[----:B------:R-:W-:Y:S06]  /*2810*/  @!P1 BRA `(.L_x_31) ;  /* 0x0000000000b89947 */ /* 0x000fec0003800000 */
[----:B------:R-:W1:Y:S01]  /*2820*/  LDC.64 R4, c[0x0][0xb18] ;  /* 0x0002c600ff047b82 */ /* 0x000e620000000a00 */
[----:B--2---:R-:W-:-:S07]  /*2830*/  ISETP.NE.AND P3, PT, R40, 0x1, PT ;  /* 0x000000012800780c */ /* 0x004fce0003f65270 */
[----:B------:R-:W2:Y:S08]  /*2840*/  LDC.64 R6, c[0x0][0xb10] ;  /* 0x0002c400ff067b82 */ /* 0x000eb00000000a00 */
[----:B------:R-:W4:Y:S08]  /*2850*/  LDC R8, c[0x0][0xb20] ;  /* 0x0002c800ff087b82 */ /* 0x000f300000000800 */
[----:B------:R-:W3:Y:S01]  /*2860*/  LDC R14, c[0x0][0xb0c] ;  /* 0x0002c300ff0e7b82 */ /* 0x000ee20000000800 */
[----:B-1----:R-:W-:Y:S01]  /*2870*/  IMAD.HI.U32 R9, R0, R5, RZ ;  /* 0x0000000500097227 */ /* 0x002fe200078e00ff */
[----:B------:R-:W-:-:S03]  /*2880*/  ISETP.NE.AND P1, PT, R4, 0x1, PT ;  /* 0x000000010400780c */ /* 0x000fc60003f25270 */
[----:B------:R-:W-:-:S03]  /*2890*/  IMAD.HI.U32 R5, R10, R5, RZ ;  /* 0x000000050a057227 */ /* 0x000fc600078e00ff */
[----:B------:R-:W1:Y:S01]  /*28a0*/  LDC.64 R2, c[0x0][0xb28] ;  /* 0x0002ca00ff027b82 */ /* 0x000e620000000a00 */
[----:B--2---:R-:W-:-:S04]  /*28b0*/  IMAD.HI.U32 R16, R11, R6, RZ ;  /* 0x000000060b107227 */ /* 0x004fc800078e00ff */
[----:B------:R-:W-:Y:S01]  /*28c0*/  IMAD.HI.U32 R18, R13, R6, RZ ;  /* 0x000000060d127227 */ /* 0x000fe200078e00ff */
[----:B------:R-:W-:Y:S02]  /*28d0*/  SHF.R.U32.HI R16, RZ, R7, R16 ;  /* 0x00000007ff107219 */ /* 0x000fe40000011610 */
[-C--:B----4-:R-:W-:Y:S02]  /*28e0*/  SHF.R.U32.HI R9, RZ, R8.reuse, R9 ;  /* 0x00000008ff097219 */ /* 0x090fe40000011609 */
[----:B------:R-:W-:Y:S02]  /*28f0*/  SHF.R.U32.HI R5, RZ, R8, R5 ;  /* 0x00000008ff057219 */ /* 0x000fe40000011605 */
[----:B------:R-:W-:Y:S02]  /*2900*/  SEL R9, R0, R9, !P1 ;  /* 0x0000000900097207 */ /* 0x000fe40004800000 */
[----:B------:R-:W-:Y:S02]  /*2910*/  SHF.R.U32.HI R18, RZ, R7, R18 ;  /* 0x00000007ff127219 */ /* 0x000fe40000011612 */
[----:B---3--:R-:W-:-:S02]  /*2920*/  ISETP.NE.AND P2, PT, R14, 0x1, PT ;  /* 0x000000010e00780c */ /* 0x008fc40003f45270 */
[----:B------:R-:W-:Y:S02]  /*2930*/  SEL R5, R10, R5, !P1 ;  /* 0x000000050a057207 */ /* 0x000fe40004800000 */
[----:B------:R-:W-:Y:S02]  /*2940*/  SEL R15, R11, R16, !P2 ;  /* 0x000000100b0f7207 */ /* 0x000fe40005000000 */
[----:B------:R-:W-:Y:S01]  /*2950*/  SEL R7, R13, R18, !P2 ;  /* 0x000000120d077207 */ /* 0x000fe20005000000 */
[----:B-1----:R-:W-:-:S04]  /*2960*/  IMAD.HI.U32 R16, R9, R2, RZ ;  /* 0x0000000209107227 */ /* 0x002fc800078e00ff */
[----:B------:R-:W-:Y:S01]  /*2970*/  IMAD.HI.U32 R6, R15, R2, RZ ;  /* 0x000000020f067227 */ /* 0x000fe200078e00ff */
[----:B------:R-:W-:-:S04]  /*2980*/  @P3 SHF.R.U32.HI R9, RZ, R3, R16 ;  /* 0x00000003ff093219 */ /* 0x000fc80000011610 */
[----:B------:R-:W-:Y:S01]  /*2990*/  @P3 SHF.R.U32.HI R15, RZ, R3, R6 ;  /* 0x00000003ff0f3219 */ /* 0x000fe20000011606 */
[----:B------:R-:W-:-:S04]  /*29a0*/  IMAD R9, R40, R9, RZ ;  /* 0x0000000928097224 */ /* 0x000fc800078e02ff */
[----:B------:R-:W-:Y:S01]  /*29b0*/  IMAD R6, R40, R15, RZ ;  /* 0x0000000f28067224 */ /* 0x000fe200078e02ff */
[C---:B------:R-:W-:Y:S02]  /*29c0*/  ISETP.GE.AND P1, PT, R5.reuse, R9, PT ;  /* 0x000000090500720c */ /* 0x040fe40003f26270 */
[----:B------:R-:W-:Y:S02]  /*29d0*/  IADD3 R9, PT, PT, -R5, RZ, RZ ;  /* 0x000000ff05097210 */ /* 0x000fe40007ffe1ff */
[----:B------:R-:W-:Y:S01]  /*29e0*/  ISETP.GE.OR P1, PT, R7, R6, P1 ;  /* 0x000000060700720c */ /* 0x000fe20000f26670 */
[----:B------:R-:W-:-:S04]  /*29f0*/  IMAD.HI.U32 R6, R5, R2, RZ ;  /* 0x0000000205067227 */ /* 0x000fc800078e00ff */
[----:B------:R-:W-:Y:S01]  /*2a00*/  IMAD R9, R4, R9, R10 ;  /* 0x0000000904097224 */ /* 0x000fe200078e020a */
[----:B------:R-:W-:-:S04]  /*2a10*/  SHF.R.U32.HI R6, RZ, R3, R6 ;  /* 0x00000003ff067219 */ /* 0x000fc80000011606 */
[----:B------:R-:W-:-:S03]  /*2a20*/  SEL R6, R5, R6, !P3 ;  /* 0x0000000605067207 */ /* 0x000fc60005800000 */
[----:B------:R-:W-:-:S04]  /*2a30*/  @!P1 IMAD.HI.U32 R8, R7, R2, RZ ;  /* 0x0000000207089227 */ /* 0x000fc800078e00ff */
[----:B------:R-:W-:Y:S01]  /*2a40*/  IMAD.MOV R2, RZ, RZ, -R6 ;  /* 0x000000ffff027224 */ /* 0x000fe200078e0a06 */
[----:B------:R-:W-:-:S03]  /*2a50*/  @!P1 SHF.R.U32.HI R8, RZ, R3, R8 ;  /* 0x00000003ff089219 */ /* 0x000fc60000011608 */
[----:B------:R-:W-:Y:S01]  /*2a60*/  IMAD R2, R40, R2, R5 ;  /* 0x0000000228027224 */ /* 0x000fe200078e0205 */
[----:B------:R-:W-:-:S05]  /*2a70*/  @!P1 SEL R3, R7, R8, !P3 ;  /* 0x0000000807039207 */ /* 0x000fca0005800000 */
[--C-:B------:R-:W-:Y:S02]  /*2a80*/  @!P1 IMAD.IADD R6, R6, 0x1, -R3.reuse ;  /* 0x0000000106069824 */ /* 0x100fe400078e0a03 */
[----:B------:R-:W-:Y:S01]  /*2a90*/  @!P1 IMAD R3, R2, R15, R3 ;  /* 0x0000000f02039224 */ /* 0x000fe200078e0203 */
[----:B------:R-:W-:Y:S01]  /*2aa0*/  IADD3 R2, PT, PT, -R7, RZ, RZ ;  /* 0x000000ff07027210 */ /* 0x000fe20007ffe1ff */
[----:B------:R-:W-:Y:S02]  /*2ab0*/  @!P1 IMAD R5, R40, R6, R7 ;  /* 0x0000000628059224 */ /* 0x000fe400078e0207 */
[----:B------:R-:W-:Y:S02]  /*2ac0*/  @!P1 IMAD.MOV.U32 R7, RZ, RZ, R3 ;  /* 0x000000ffff079224 */ /* 0x000fe400078e0003 */
[----:B------:R-:W-:Y:S02]  /*2ad0*/  IMAD R2, R14, R2, R13 ;  /* 0x000000020e027224 */ /* 0x000fe400078e020d */
[----:B------:R-:W-:-:S02]  /*2ae0*/  IMAD R10, R5, R4, R9 ;  /* 0x00000004050a7224 */ /* 0x000fc400078e0209 */
[----:B------:R-:W-:Y:S02]  /*2af0*/  IMAD R13, R7, R14, R2 ;  /* 0x0000000e070d7224 */ /* 0x000fe400078e0202 */
.L_x_31:
[----:B------:R-:W1:Y:S02]  /*2b00*/  LDCU UR4, c[0x0][0xb30] ;  /* 0x00016600ff0477ac */ /* 0x000e640008000800 */
[----:B-1----:R-:W-:-:S09]  /*2b10*/  UISETP.NE.AND UP0, UPT, UR4, 0x1, UPT ;  /* 0x000000010400788c */ /* 0x002fd2000bf05270 */
[----:B------:R-:W-:Y:S05]  /*2b20*/  BRA.U UP0, `(.L_x_32) ;  /* 0x0000000100407547 */ /* 0x000fea000b800000 */
[----:B------:R-:W1:Y:S08]  /*2b30*/  LDC.64 R4, c[0x0][0xb10] ;  /* 0x0002c400ff047b82 */ /* 0x000e700000000a00 */
[----:B------:R-:W4:Y:S08]  /*2b40*/  LDC.64 R2, c[0x0][0xb18] ;  /* 0x0002c600ff027b82 */ /* 0x000f300000000a00 */
[----:B------:R-:W2:Y:S08]  /*2b50*/  LDC R6, c[0x0][0xb20] ;  /* 0x0002c800ff067b82 */ /* 0x000eb00000000800 */
[----:B------:R-:W3:Y:S01]  /*2b60*/  LDC R8, c[0x0][0xb0c] ;  /* 0x0002c300ff087b82 */ /* 0x000ee20000000800 */
[----:B-1----:R-:W-:-:S05]  /*2b70*/  IMAD.HI.U32 R4, R13, R4, RZ ;  /* 0x000000040d047227 */ /* 0x002fca00078e00ff */
[----:B------:R-:W-:Y:S01]  /*2b80*/  SHF.R.U32.HI R4, RZ, R5, R4 ;  /* 0x00000005ff047219 */ /* 0x000fe20000011604 */
[----:B----4-:R-:W-:Y:S01]  /*2b90*/  IMAD.HI.U32 R3, R10, R3, RZ ;  /* 0x000000030a037227 */ /* 0x010fe200078e00ff */
[----:B------:R-:W-:-:S04]  /*2ba0*/  ISETP.NE.AND P1, PT, R2, 0x1, PT ;  /* 0x000000010200780c */ /* 0x000fc80003f25270 */
[----:B--2---:R-:W-:-:S04]  /*2bb0*/  SHF.R.U32.HI R3, RZ, R6, R3 ;  /* 0x00000006ff037219 */ /* 0x004fc80000011603 */
[----:B------:R-:W-:Y:S02]  /*2bc0*/  SEL R3, R10, R3, !P1 ;  /* 0x000000030a037207 */ /* 0x000fe40004800000 */
[----:B---3--:R-:W-:-:S04]  /*2bd0*/  ISETP.NE.AND P2, PT, R8, 0x1, PT ;  /* 0x000000010800780c */ /* 0x008fc80003f45270 */
[----:B------:R-:W-:-:S05]  /*2be0*/  SEL R4, R13, R4, !P2 ;  /* 0x000000040d047207 */ /* 0x000fca0005000000 */
[----:B------:R-:W-:Y:S02]  /*2bf0*/  IMAD.IADD R5, R3, 0x1, -R4 ;  /* 0x0000000103057824 */ /* 0x000fe400078e0a04 */
[----:B------:R-:W-:Y:S02]  /*2c00*/  IMAD.IADD R3, R4, 0x1, -R3 ;  /* 0x0000000104037824 */ /* 0x000fe400078e0a03 */
[----:B------:R-:W-:Y:S02]  /*2c10*/  IMAD R13, R5, R8, R13 ;  /* 0x00000008050d7224 */ /* 0x000fe400078e020d */
[----:B------:R-:W-:-:S07]  /*2c20*/  IMAD R10, R3, R2, R10 ;  /* 0x00000002030a7224 */ /* 0x000fce00078e020a */
.L_x_32:
[----:B------:R-:W-:Y:S01]  /*2c30*/  UMOV UR20, UR31 ;  /* 0x0000001f00147c82 */ /* 0x000fe20008000000 */
[----:B------:R-:W-:Y:S01]  /*2c40*/  PLOP3.LUT P1, PT, PT, PT, PT, 0x80, 0x8 ;  /* 0x000000000008781c */ /* 0x000fe20003f2f070 */
[----:B------:R-:W-:Y:S01]  /*2c50*/  IMAD.IADD R95, R13, 0x1, R92 ;  /* 0x000000010d5f7824 */ /* 0x000fe200078e025c */
[----:B------:R-:W-:Y:S01]  /*2c60*/  LOP3.LUT R12, R12, 0x1, RZ, 0x3c, !PT ;  /* 0x000000010c0c7812 */ /* 0x000fe200078e3cff */
[----:B------:R-:W-:Y:S01]  /*2c70*/  IMAD.IADD R93, R10, 0x1, R79 ;  /* 0x000000010a5d7824 */ /* 0x000fe200078e024f */
[----:B------:R-:W-:Y:S09]  /*2c80*/  @P4 BRA `(.L_x_33) ;  /* 0xffffffec00684947 */ /* 0x000ff2000383ffff */
[----:B------:R-:W-:Y:S01]  /*2c90*/  UIADD3 UR22, UPT, UPT, UR22, 0x1b0, URZ ;  /* 0x000001b016167890 */ /* 0x000fe2000fffe0ff */
[----:B------:R-:W-:-:S03]  /*2ca0*/  MOV R3, UR33 ;  /* 0x0000002100037c02 */ /* 0x000fc60008000f00 */
[----:B------:R-:W-:Y:S01]  /*2cb0*/  ULEA UR4, UR32, UR22, 0x3 ;  /* 0x0000001620047291 */ /* 0x000fe2000f8e18ff */
[----:B------:R-:W-:-:S08]  /*2cc0*/  SHF.L.U32 R3, R3, 0x1f, RZ ;  /* 0x0000001f03037819 */ /* 0x000fd000000006ff */
[----:B------:R-:W1:Y:S02]  /*2cd0*/  SYNCS.PHASECHK.TRANS64.TRYWAIT P0, [UR4], R3 ;  /* 0x00000003ff0075a7 */ /* 0x000e640008001104 */
[----:B-1----:R-:W-:Y:S05]  /*2ce0*/  @!P0 BRA `(.L_x_34) ;  /* 0x0000005800d08947 */ /* 0x002fea0003800000 */
.L_x_143:
[----:B------:R-:W-:-:S04]  /*2cf0*/  UIADD3 UR6, UPT, UPT, UR32, 0x1, URZ ;  /* 0x0000000120067890 */ /* 0x000fc8000fffe0ff */
[----:B------:R-:W-:-:S04]  /*2d00*/  UISETP.NE.AND UP0, UPT, UR6, 0x36, UPT ;  /* 0x000000360600788c */ /* 0x000fc8000bf05270 */
[----:B------:R-:W-:Y:S02]  /*2d10*/  USEL UR5, URZ, 0x1, UP0 ;  /* 0x00000001ff057887 */ /* 0x000fe40008000000 */
[----:B------:R-:W-:Y:S02]  /*2d20*/  USEL UR6, UR6, URZ, UP0 ;  /* 0x000000ff06067287 */ /* 0x000fe40008000000 */
[----:B------:R-:W-:Y:S02]  /*2d30*/  ULOP3.LUT UR5, UR33, UR5, URZ, 0x3c, !UPT ;  /* 0x0000000521057292 */ /* 0x000fe4000f8e3cff */
[----:B------:R-:W-:-:S04]  /*2d40*/  ULEA UR4, UR6, UR22, 0x3 ;  /* 0x0000001606047291 */ /* 0x000fc8000f8e18ff */
[----:B-1----:R-:W-:-:S04]  /*2d50*/  MOV R3, UR5 ;  /* 0x0000000500037c02 */ /* 0x002fc80008000f00 */
[----:B------:R-:W-:-:S04]  /*2d60*/  SHF.L.U32 R3, R3, 0x1f, RZ ;  /* 0x0000001f03037819 */ /* 0x000fc800000006ff */
[----:B------:R-:W1:Y:S02]  /*2d70*/  SYNCS.PHASECHK.TRANS64.TRYWAIT P0, [UR4], R3 ;  /* 0x00000003ff0075a7 */ /* 0x000e640008001104 */
[----:B-1----:R-:W-:Y:S05]  /*2d80*/  @!P0 BRA `(.L_x_35) ;  /* 0x0000005800c08947 */ /* 0x002fea0003800000 */
.L_x_145:
        /* <DEDUP_REMOVED lines=10> */
.L_x_147:
        /* <DEDUP_REMOVED lines=10> */
.L_x_149:
        /* <DEDUP_REMOVED lines=10> */
.L_x_151:
        /* <DEDUP_REMOVED lines=10> */
.L_x_153:
        /* <DEDUP_REMOVED lines=10> */
.L_x_155:
        /* <DEDUP_REMOVED lines=10> */
.L_x_157:
        /* <DEDUP_REMOVED lines=10> */
.L_x_159:
        /* <DEDUP_REMOVED lines=10> */
.L_x_161:
        /* <DEDUP_REMOVED lines=10> */
.L_x_163:
        /* <DEDUP_REMOVED lines=10> */
.L_x_165:
        /* <DEDUP_REMOVED lines=10> */
.L_x_167:
        /* <DEDUP_REMOVED lines=10> */
.L_x_169:
        /* <DEDUP_REMOVED lines=10> */
.L_x_171:
        /* <DEDUP_REMOVED lines=10> */
.L_x_173:
        /* <DEDUP_REMOVED lines=10> */
.L_x_175:
        /* <DEDUP_REMOVED lines=10> */
.L_x_177:
        /* <DEDUP_REMOVED lines=10> */
.L_x_179:
        /* <DEDUP_REMOVED lines=10> */
.L_x_181:
        /* <DEDUP_REMOVED lines=10> */
.L_x_183:
        /* <DEDUP_REMOVED lines=10> */
.L_x_185:
        /* <DEDUP_REMOVED lines=10> */
.L_x_187:
        /* <DEDUP_REMOVED lines=10> */
.L_x_189:
        /* <DEDUP_REMOVED lines=10> */
.L_x_191:
        /* <DEDUP_REMOVED lines=10> */
.L_x_193:
        /* <DEDUP_REMOVED lines=10> */
.L_x_195:
        /* <DEDUP_REMOVED lines=10> */
.L_x_197:
        /* <DEDUP_REMOVED lines=10> */
.L_x_199:
        /* <DEDUP_REMOVED lines=10> */
.L_x_201:
        /* <DEDUP_REMOVED lines=10> */
.L_x_203:
        /* <DEDUP_REMOVED lines=10> */
.L_x_205:
        /* <DEDUP_REMOVED lines=10> */
.L_x_207:
        /* <DEDUP_REMOVED lines=10> */
.L_x_209:
        /* <DEDUP_REMOVED lines=10> */
.L_x_211:
        /* <DEDUP_REMOVED lines=10> */
.L_x_213:
        /* <DEDUP_REMOVED lines=10> */
.L_x_215:
        /* <DEDUP_REMOVED lines=10> */
.L_x_217:
        /* <DEDUP_REMOVED lines=10> */
.L_x_219:
        /* <DEDUP_REMOVED lines=10> */
.L_x_221:
        /* <DEDUP_REMOVED lines=10> */
.L_x_223:
        /* <DEDUP_REMOVED lines=10> */
.L_x_225:
        /* <DEDUP_REMOVED lines=10> */
.L_x_227:
        /* <DEDUP_REMOVED lines=10> */
.L_x_229:
        /* <DEDUP_REMOVED lines=10> */
.L_x_231:
        /* <DEDUP_REMOVED lines=10> */
.L_x_233:
        /* <DEDUP_REMOVED lines=10> */
.L_x_235:
        /* <DEDUP_REMOVED lines=10> */
.L_x_237:
        /* <DEDUP_REMOVED lines=10> */
.L_x_239:
        /* <DEDUP_REMOVED lines=10> */
.L_x_241:
        /* <DEDUP_REMOVED lines=10> */
.L_x_243:
        /* <DEDUP_REMOVED lines=10> */
.L_x_245:
        /* <DEDUP_REMOVED lines=10> */
.L_x_247:
[----:B------:R-:W-:-:S04]  /*4d70*/  UIADD3 UR6, UPT, UPT, UR6, 0x1, URZ ;  /* 0x0000000106067890 */ /* 0x000fc8000fffe0ff */
[----:B------:R-:W-:-:S04]  /*4d80*/  UISETP.NE.AND UP0, UPT, UR6, 0x36, UPT ;  /* 0x000000360600788c */ /* 0x000fc8000bf05270 */
[----:B------:R-:W-:Y:S02]  /*4d90*/  USEL UR4, URZ, 0x1, UP0 ;  /* 0x00000001ff047887 */ /* 0x000fe40008000000 */
[----:B------:R-:W-:Y:S02]  /*4da0*/  USEL UR6, UR6, URZ, UP0 ;  /* 0x000000ff06067287 */ /* 0x000fe40008000000 */
[----:B------:R-:W-:Y:S02]  /*4db0*/  ULOP3.LUT UR4, UR5, UR4, URZ, 0x3c, !UPT ;  /* 0x0000000405047292 */ /* 0x000fe4000f8e3cff */
[----:B------:R-:W-:-:S04]  /*4dc0*/  ULEA UR6, UR6, UR22, 0x3 ;  /* 0x0000001606067291 */ /* 0x000fc8000f8e18ff */
[----:B------:R-:W-:Y:S02]  /*4dd0*/  IMAD.U32 R2, RZ, RZ, UR4 ;  /* 0x00000004ff027e24 */ /* 0x000fe4000f8e00ff */
[----:B-1----:R-:W-:-:S03]  /*4de0*/  MOV R0, UR6 ;  /* 0x0000000600007c02 */ /* 0x002fc60008000f00 */
[----:B------:R-:W-:-:S07]  /*4df0*/  SHF.L.U32 R3, R2, 0x1f, RZ ;  /* 0x0000001f02037819 */ /* 0x000fce00000006ff */
.L_x_87:
[----:B-1----:R1:W4:Y:S02]  /*4e00*/  SYNCS.PHASECHK.TRANS64.TRYWAIT P0, [R0+URZ], R3 ;  /* 0x00000003000075a7 */ /* 0x00232400080011ff */
[----:B----4-:R-:W-:Y:S05]  /*4e10*/  @!P0 NANOSLEEP.SYNCS 0x989680 ;  /* 0x009896800000895d */ /* 0x010fea0003900000 */
[----:B------:R-:W4:Y:S02]  /*4e20*/  @!P0 SYNCS.PHASECHK.TRANS64 P0, [R0+URZ], R3 ;  /* 0x00000003000085a7 */ /* 0x000f2400080010ff */
[----:B----4-:R-:W-:Y:S05]  /*4e30*/  @P0 EXIT ;  /* 0x000000000000094d */ /* 0x010fea0003800000 */
[----:B------:R-:W-:Y:S05]  /*4e40*/  BRA `(.L_x_87) ;  /* 0xfffffffc00ec7947 */ /* 0x000fea000383ffff */
.L_x_17:
[----:B------:R-:W-:-:S04]  /*4e50*/  UISETP.NE.AND UP0, UPT, UR48, URZ, UPT ;  /* 0x000000ff3000728c */ /* 0x000fc8000bf05270 */
[----:B------:R-:W-:-:S09]  /*4e60*/  UISETP.NE.OR UP0, UPT, UR6, 0x1, UP0 ;  /* 0x000000010600788c */ /* 0x000fd20008705670 */
[----:B------:R-:W-:Y:S05]  /*4e70*/  BRA.U UP0, `(.L_x_88) ;  /* 0x0000000100b07547 */ /* 0x000fea000b800000 */
[----:B------:R-:W-:Y:S01]  /*4e80*/  UMOV UR4, 0x400 ;  /* 0x0000040000047882 */ /* 0x000fe20000000000 */
[----:B------:R-:W-:Y:S01]  /*4e90*/  HFMA2 R3, -RZ, RZ, 0, 5.9604644775390625e-08 ;  /* 0x00000001ff037431 */ /* 0x000fe200000001ff */
[----:B------:R-:W-:Y:S01]  /*4ea0*/  ULEA UR48, UR48, UR4, 0x18 ;  /* 0x0000000430307291 */ /* 0x000fe2000f8ec0ff */
[----:B------:R-:W-:Y:S01]  /*4eb0*/  ISETP.NE.AND P0, PT, R2, RZ, PT ;  /* 0x000000ff0200720c */ /* 0x000fe20003f05270 */
[----:B------:R-:W-:Y:S02]  /*4ec0*/  IMAD.MOV.U32 R8, RZ, RZ, RZ ;  /* 0x000000ffff087224 */ /* 0x000fe400078e00ff */
[----:B------:R-:W-:Y:S02]  /*4ed0*/  UIADD3 UR6, UPT, UPT, UR48, 0x388, URZ ;  /* 0x0000038830067890 */ /* 0x000fe4000fffe0ff */
[----:B------:R-:W-:Y:S02]  /*4ee0*/  UIADD3 UR7, UPT, UPT, UR48, 0x380, URZ ;  /* 0x0000038030077890 */ /* 0x000fe4000fffe0ff */
[----:B------:R-:W-:-:S12]  /*4ef0*/  UPRMT UR6, URZ, 0x654, UR6 ;  /* 0x00000654ff067896 */ /* 0x000fd80008000006 */
.L_x_91:
[----:B------:R-:W-:Y:S01]  /*4f00*/  SHF.L.U32 R7, R3, 0x1f, RZ ;  /* 0x0000001f03077819 */ /* 0x000fe200000006ff */
[----:B------:R-:W-:Y:S02]  /*4f10*/  IMAD.U32 R9, RZ, RZ, UR7 ;  /* 0x00000007ff097e24 */ /* 0x000fe4000f8e00ff */
[----:B------:R-:W-:Y:S01]  /*4f20*/  @!P0 IMAD.MOV.U32 R5, RZ, RZ, 0x10 ;  /* 0x00000010ff058424 */ /* 0x000fe200078e00ff */
[----:B------:R-:W1:Y:S02]  /*4f30*/  SYNCS.PHASECHK.TRANS64.TRYWAIT P1, [UR48+0x388], R7 ;  /* 0x00038807ff0075a7 */ /* 0x000e640008021130 */
[----:B------:R-:W-:-:S04]  /*4f40*/  PRMT R9, R2, 0x654, R9 ;  /* 0x0000065402097816 */ /* 0x000fc80000000009 */
[----:B------:R-:W-:Y:S01]  /*4f50*/  SEL R0, R9, R0, !P0 ;  /* 0x0000000009007207 */ /* 0x000fe20004000000 */
[----:B-1----:R-:W-:Y:S06]  /*4f60*/  @!P1 BRA `(.L_x_89) ;  /* 0x0000004c00289947 */ /* 0x002fec0003800000 */
.L_x_249:
[----:B------:R-:W-:Y:S01]  /*4f70*/  UIADD3 UR4, UPT, UPT, UR48, 0x3c0, URZ ;  /* 0x000003c030047890 */ /* 0x000fe2000fffe0ff */
[----:B------:R2:W-:Y:S01]  /*4f80*/  @!P0 SYNCS.ARRIVE.TRANS64.RED RZ, [R0+URZ], R5 ;  /* 0x0000000500ff89a7 */ /* 0x0005e200080004ff */
[----:B------:R-:W-:Y:S01]  /*4f90*/  UIADD3 UR5, UPT, UPT, UR48, 0x380, URZ ;  /* 0x0000038030057890 */ /* 0x000fe2000fffe0ff */
[----:B------:R-:W-:-:S08]  /*4fa0*/  LOP3.LUT R3, R3, 0x1, RZ, 0x3c, !PT ;  /* 0x0000000103037812 */ /* 0x000fd000078e3cff */
[----:B------:R-:W-:Y:S06]  /*4fb0*/  UGETNEXTWORKID.BROADCAST [UR4], [UR5] ;  /* 0x00000000040073ca */ /* 0x000fec0008000100 */
[----:B--2---:R-:W-:-:S04]  /*4fc0*/  SHF.L.U32 R5, R8, 0x1f, RZ ;  /* 0x0000001f08057819 */ /* 0x004fc800000006ff */
[----:B------:R-:W2:Y:S02]  /*4fd0*/  SYNCS.PHASECHK.TRANS64.TRYWAIT P1, [UR48+0x380], R5 ;  /* 0x00038005ff0075a7 */ /* 0x000ea40008021130 */
[----:B--2---:R-:W-:Y:S05]  /*4fe0*/  @!P1 BRA `(.L_x_90) ;  /* 0x0000004c00209947 */ /* 0x004fea0003800000 */
.L_x_251:
[----:B-1----:R-:W1:Y:S01]  /*4ff0*/  LDS.128 R4, [UR48+0x3c0] ;  /* 0x0003c030ff047984 */ /* 0x002e620008000c00 */
[----:B------:R-:W-:Y:S01]  /*5000*/  LOP3.LUT R8, R8, 0x1, RZ, 0x3c, !PT ;  /* 0x0000000108087812 */ /* 0x000fe200078e3cff */
[----:B------:R-:W-:Y:S01]  /*5010*/  @!PT LDS RZ, [RZ] ;  /* 0x00000000fffff984 */ /* 0x000fe20000000800 */
[----:B------:R-:W-:Y:S01]  /*5020*/  @!PT LDS RZ, [RZ] ;  /* 0x00000000fffff984 */ /* 0x000fe20000000800 */
[----:B------:R-:W-:Y:S01]  /*5030*/  @!PT LDS RZ, [RZ] ;  /* 0x00000000fffff984 */ /* 0x000fe20000000800 */
[----:B------:R-:W-:Y:S01]  /*5040*/  @!PT LDS RZ, [RZ] ;  /* 0x00000000fffff984 */ /* 0x000fe20000000800 */
[----:B------:R2:W-:Y:S06]  /*5050*/  MEMBAR.ALL.CTA ;  /* 0x0000000000007992 */ /* 0x0005ec0000008000 */
[----:B--2---:R-:W2:Y:S02]  /*5060*/  FENCE.VIEW.ASYNC.S ;  /* 0x00000000000073c6 */ /* 0x004ea40000000000 */
[----:B--2---:R-:W-:Y:S01]  /*5070*/  SYNCS.ARRIVE.TRANS64.RED.A1T0 RZ, [UR6], RZ ;  /* 0x000000ffffff79a7 */ /* 0x004fe20008100406 */
[----:B-1----:R-:W-:-:S13]  /*5080*/  LOP3.LUT P1, RZ, R6, 0x1, RZ, 0xc0, !PT ;  /* 0x0000000106ff7812 */ /* 0x002fda000782c0ff */
[----:B------:R-:W-:Y:S05]  /*5090*/  @P1 BRA `(.L_x_91) ;  /* 0xfffffffc00981947 */ /* 0x000fea000383ffff */
[----:B------:R-:W-:-:S04]  /*50a0*/  SHF.L.U32 R0, R3, 0x1f, RZ ;  /* 0x0000001f03007819 */ /* 0x000fc800000006ff */
[----:B------:R-:W1:Y:S02]  /*50b0*/  SYNCS.PHASECHK.TRANS64 P0, [UR48+0x388], R0 ;  /* 0x00038800ff0075a7 */ /* 0x000e640008001030 */
[----:B-1----:R-:W-:Y:S05]  /*50c0*/  @P0 EXIT ;  /* 0x000000000000094d */ /* 0x002fea0003800000 */
[----:B------:R-:W-:-:S07]  /*50d0*/  MOV R0, UR48 ;  /* 0x0000003000007c02 */ /* 0x000fce0008000f00 */
.L_x_92:
[----:B-1----:R-:W-:-:S04]  /*50e0*/  SHF.L.U32 R5, R3, 0x1f, RZ ;  /* 0x0000001f03057819 */ /* 0x002fc800000006ff */
[----:B------:R1:W2:Y:S03]  /*50f0*/  SYNCS.PHASECHK.TRANS64.TRYWAIT P0, [R0+URZ+0x388], R5 ;  /* 0x00038805000075a7 */ /* 0x0002a600080011ff */
[----:B--2---:R-:W-:Y:S05]  /*5100*/  @!P0 NANOSLEEP.SYNCS 0x989680 ;  /* 0x009896800000895d */ /* 0x004fea0003900000 */
[----:B------:R-:W2:Y:S02]  /*5110*/  @!P0 SYNCS.PHASECHK.TRANS64 P0, [R0+URZ+0x388], R5 ;  /* 0x00038805000085a7 */ /* 0x000ea400080010ff */
[----:B--2---:R-:W-:Y:S05]  /*5120*/  @P0 EXIT ;  /* 0x000000000000094d */ /* 0x004fea0003800000 */
[----:B------:R-:W-:Y:S05]  /*5130*/  BRA `(.L_x_92) ;  /* 0xfffffffc00e87947 */ /* 0x000fea000383ffff */
.L_x_88:
[----:B------:R-:W-:-:S09]  /*5140*/  UISETP.NE.AND UP0, UPT, UR6, URZ, UPT ;  /* 0x000000ff0600728c */ /* 0x000fd2000bf05270 */
[----:B------:R-:W-:Y:S05]  /*5150*/  BRA.U UP0, `(.L_x_93) ;  /* 0x0000000d00147547 */ /* 0x000fea000b800000 */
[----:B------:R-:W-:Y:S01]  /*5160*/  UMOV UR4, 0x40 ;  /* 0x0000004000047882 */ /* 0x000fe20000000000 */
[----:B------:R-:W-:Y:S01]  /*5170*/  NOP ;  /* 0x0000000000007918 */ /* 0x000fe20000000000 */
[----:B------:R-:W-:Y:S01]  /*5180*/  ULEA UR4, UR48, UR4, 0x18 ;  /* 0x0000000430047291 */ /* 0x000fe2000f8ec0ff */
[----:B------:R-:W-:Y:S02]  /*5190*/  UMOV UR5, 0x400 ;  /* 0x0000040000057882 */ /* 0x000fe40000000000 */
[----:B------:R-:W-:-:S06]  /*51a0*/  ULEA UR48, UR48, UR5, 0x18 ;  /* 0x0000000530307291 */ /* 0x000fcc000f8ec0ff */
[----:B------:R-:W1:Y:S02]  /*51b0*/  LDS.U8 R0, [UR4+0x1c] ;  /* 0x00001c04ff007984 */ /* 0x000e640008000000 */
[----:B-1----:R-:W-:-:S13]  /*51c0*/  ISETP.NE.AND P0, PT, R0, RZ, PT ;  /* 0x000000ff0000720c */ /* 0x002fda0003f05270 */
[----:B------:R-:W-:Y:S05]  /*51d0*/  @P0 BRA `(.L_x_94) ;  /* 0x0000000000580947 */ /* 0x000fea0003800000 */
[----:B------:R-:W-:-:S13]  /*51e0*/  ELECT P0, URZ, PT ;  /* 0x0000000000ff782f */ /* 0x000fda0003800000 */
[----:B------:R-:W-:Y:S05]  /*51f0*/  @!P0 BRA `(.L_x_95) ;  /* 0x0000000000608947 */ /* 0x000fea0003800000 */
[----:B------:R-:W-:Y:S01]  /*5200*/  UMOV UR5, 0x10 ;  /* 0x0000001000057882 */ /* 0x000fe20000000000 */
[----:B------:R-:W-:Y:S01]  /*5210*/  HFMA2 R0, -RZ, RZ, 0, 5.9604644775390625e-08 ;  /* 0x00000001ff007431 */ /* 0x000fe200000001ff */
[----:B------:R-:W-:-:S03]  /*5220*/  MOV R2, 0xffff ;  /* 0x0000ffff00027802 */ /* 0x000fc60000000f00 */
[----:B------:R-:W-:Y:S04]  /*5230*/  DEPBAR.LE SB1, 0x36 ;  /* 0x00009d800000791a */ /* 0x000fe80000000000 */
[----:B------:R-:W1:Y:S02]  /*5240*/  UTCATOMSWS.FIND_AND_SET.ALIGN UP0, UR5, UR5 ;  /* 0x00000005000575e3 */ /* 0x000e640008000800 */
[----:B-1----:R-:W-:Y:S01]  /*5250*/  MOV R3, UR5 ;  /* 0x0000000500037c02 */ /* 0x002fe20008000f00 */
[----:B------:R-:W-:Y:S06]  /*5260*/  BRA.U UP0, `(.L_x_96) ;  /* 0x0000000100187547 */ /* 0x000fec000b800000 */
.L_x_97:
[----:B------:R-:W-:Y:S05]  /*5270*/  NANOSLEEP 0x64 ;  /* 0x000000640000795d */ /* 0x000fea0003800000 */
[----:B------:R-:W-:-:S05]  /*5280*/  UMOV UR5, 0x10 ;  /* 0x0000001000057882 */ /* 0x000fca0000000000 */
[----:B------:R-:W-:Y:S04]  /*5290*/  DEPBAR.LE SB1, 0x36 ;  /* 0x00009d800000791a */ /* 0x000fe80000000000 */
[----:B------:R-:W1:Y:S02]  /*52a0*/  UTCATOMSWS.FIND_AND_SET.ALIGN UP0, UR5, UR5 ;  /* 0x00000005000575e3 */ /* 0x000e640008000800 */
[----:B-1----:R-:W-:Y:S01]  /*52b0*/  MOV R3, UR5 ;  /* 0x0000000500037c02 */ /* 0x002fe20008000f00 */
[----:B------:R-:W-:Y:S05]  /*52c0*/  BRA.U !UP0, `(.L_x_97) ;  /* 0xfffffffd08e87547 */ /* 0x000fea000b83ffff */
.L_x_96:
[-C--:B------:R-:W-:Y:S02]  /*52d0*/  SHF.L.U32 R2, R2, R3.reuse, RZ ;  /* 0x0000000302027219 */ /* 0x080fe400000006ff */
[----:B------:R-:W-:Y:S01]  /*52e0*/  SHF.L.U32 R0, R0, R3, RZ ;  /* 0x0000000300007219 */ /* 0x000fe200000006ff */
[----:B------:R-:W-:Y:S02]  /*52f0*/  IMAD.SHL.U32 R3, R3, 0x20, RZ ;  /* 0x0000002003037824 */ /* 0x000fe400078e00ff */
[----:B------:R1:W-:Y:S04]  /*5300*/  ATOMS.OR RZ, [UR4+0x14], R2 ;  /* 0x00001402ffff798c */ /* 0x0003e8000b000004 */
[----:B------:R1:W-:Y:S04]  /*5310*/  ATOMS.OR RZ, [UR4+0x18], R0 ;  /* 0x00001800ffff798c */ /* 0x0003e8000b000004 */
[----:B------:R1:W-:Y:S01]  /*5320*/  STS [UR48+0x3d0], R3 ;  /* 0x0003d003ff007988 */ /* 0x0003e20008000830 */
[----:B------:R-:W-:Y:S05]  /*5330*/  BRA `(.L_x_95) ;  /* 0x0000000000107947 */ /* 0x000fea0003800000 */
.L_x_94:
[----:B------:R-:W-:Y:S02]  /*5340*/  MOV R0, 0xffffffff ;  /* 0xffffffff00007802 */ /* 0x000fe40000000f00 */
[----:B------:R-:W-:-:S03]  /*5350*/  MOV R2, 0x5380 ;  /* 0x0000538000027802 */ /* 0x000fc60000000f00 */
[----:B------:R1:W-:Y:S04]  /*5360*/  STS [UR48+0x3d0], R0 ;  /* 0x0003d000ff007988 */ /* 0x0003e80008000830 */
[----:B-1-3-5:R-:W-:Y:S05]  /*5370*/  CALL.REL.NOINC `($__internal_1_$__cuda_sm10x_tcgen05_guardrail_trap_phase_invalid_during_alloc) ;  /* 0x0000004c00647944 */ /* 0x02afea0003c00000 */
.L_x_95:
[----:B------:R-:W-:Y:S05]  /*5380*/  WARPSYNC.ALL ;  /* 0x0000000000007948 */ /* 0x000fea0003800000 */
[----:B------:R-:W2:Y:S01]  /*5390*/  S2UR UR6, SR_CgaCtaId ;  /* 0x00000000000679c3 */ /* 0x000ea20000008800 */
[----:B------:R-:W-:Y:S01]  /*53a0*/  UMOV UR4, 0x400 ;  /* 0x0000040000047882 */ /* 0x000fe20000000000 */
[----:B------:R-:W-:-:S06]  /*53b0*/  NOP ;  /* 0x0000000000007918 */ /* 0x000fcc0000000000 */
[----:B------:R-:W-:Y:S06]  /*53c0*/  BAR.ARV 0x6, 0xa0 ;  /* 0x0182800000007b1d */ /* 0x000fec0000002000 */
[----:B------:R-:W-:Y:S01]  /*53d0*/  IMAD.MOV.U32 R8, RZ, RZ, 0x1 ;  /* 0x00000001ff087424 */ /* 0x000fe200078e00ff */
[----:B------:R-:W-:Y:S01]  /*53e0*/  UMOV UR14, URZ ;  /* 0x000000ff000e7c82 */ /* 0x000fe20008000000 */
[----:B------:R-:W-:Y:S01]  /*53f0*/  UMOV UR13, URZ ;  /* 0x000000ff000d7c82 */ /* 0x000fe20008000000 */
[----:B------:R-:W-:Y:S01]  /*5400*/  UMOV UR18, 0x0 ;  /* 0x0000000000127882 */ /* 0x000fe20000000000 */
[----:B------:R-:W-:Y:S01]  /*5410*/  UMOV UR19, 0x4110010 ;  /* 0x0411001000137882 */ /* 0x000fe20000000000 */
[----:B--2---:R-:W-:Y:S01]  /*5420*/  ULEA UR6, UR6, UR4, 0x18 ;  /* 0x0000000406067291 */ /* 0x004fe2000f8ec0ff */
[----:B------:R-:W2:Y:S03]  /*5430*/  LDCU.64 UR4, c[0x0][0x388] ;  /* 0x00007100ff0477ac */ /* 0x000ea60008000a00 */
[----:B------:R-:W-:-:S02]  /*5440*/  UIADD3 UR9, UPT, UPT, UR6, 0x2600, URZ ;  /* 0x0000260006097890 */ /* 0x000fc4000fffe0ff */
[----:B------:R-:W-:-:S03]  /*5450*/  UIADD3 UR16, UPT, UPT, UR6, 0x1d600, URZ ;  /* 0x0001d60006107890 */ /* 0x000fc6000fffe0ff */
[----:B------:R-:W1:Y:S01]  /*5460*/  LDS R9, [UR6+0x3d0] ;  /* 0x0003d006ff097984 */ /* 0x000e620008000800 */
[----:B------:R-:W-:Y:S02]  /*5470*/  USHF.R.U32.HI UR9, URZ, 0x4, UR9 ;  /* 0x00000004ff097899 */ /* 0x000fe40008011609 */
[----:B------:R-:W-:Y:S02]  /*5480*/  USHF.R.U32.HI UR16, URZ, 0x4, UR16 ;  /* 0x00000004ff107899 */ /* 0x000fe40008011610 */
[----:B------:R-:W-:Y:S02]  /*5490*/  ULOP3.LUT UR9, UR9, 0x3fff, URZ, 0xc0, !UPT ;  /* 0x00003fff09097892 */ /* 0x000fe4000f8ec0ff */
[----:B------:R-:W-:Y:S02]  /*54a0*/  ULOP3.LUT UR16, UR16, 0x3fff, URZ, 0xc0, !UPT ;  /* 0x00003fff10107892 */ /* 0x000fe4000f8ec0ff */
[----:B------:R-:W-:Y:S02]  /*54b0*/  ULOP3.LUT UR9, UR9, 0x10000, URZ, 0xfc, !UPT ;  /* 0x0001000009097892 */ /* 0x000fe4000f8efcff */
[----:B--2---:R-:W-:Y:S01]  /*54c0*/  UIADD3 UR8, UPT, UPT, UR4, 0x1f, URZ ;  /* 0x0000001f04087890 */ /* 0x004fe2000fffe0ff */
[----:B------:R-:W2:Y:S03]  /*54d0*/  LDCU UR4, c[0x0][0x390] ;  /* 0x00007200ff0477ac */ /* 0x000ea60008000800 */
[----:B------:R-:W-:-:S04]  /*54e0*/  USHF.R.S32.HI UR7, URZ, 0x1f, UR8 ;  /* 0x0000001fff077899 */ /* 0x000fc80008011408 */
[----:B------:R-:W-:-:S04]  /*54f0*/  ULEA.HI UR7, UR7, UR8, URZ, 0x5 ;  /* 0x0000000807077291 */ /* 0x000fc8000f8f28ff */
[----:B------:R-:W-:-:S04]  /*5500*/  USHF.R.S32.HI UR7, URZ, 0x5, UR7 ;  /* 0x00000005ff077899 */ /* 0x000fc80008011407 */
[----:B------:R-:W-:Y:S02]  /*5510*/  UIMAD UR7, UR7, UR5, URZ ;  /* 0x00000005070772a4 */ /* 0x000fe4000f8e02ff */
[----:B------:R-:W-:Y:S02]  /*5520*/  UIADD3 UR5, UPT, UPT, UR6, 0x388, URZ ;  /* 0x0000038806057890 */ /* 0x000fe4000fffe0ff */
[----:B--2---:R-:W-:Y:S02]  /*5530*/  UIMAD UR4, UR7, UR4, URZ ;  /* 0x00000004070472a4 */ /* 0x004fe4000f8e02ff */
[----:B------:R-:W-:Y:S02]  /*5540*/  UPRMT UR5, URZ, 0x654, UR5 ;  /* 0x00000654ff057896 */ /* 0x000fe40008000005 */
[----:B------:R-:W-:Y:S02]  /*5550*/  UIADD3 UR15, UPT, UPT, UR4, -0x1, URZ ;  /* 0xffffffff040f7890 */ /* 0x000fe4000fffe0ff */
[----:B------:R-:W-:Y:S01]  /*5560*/  UISETP.GE.AND UP2, UPT, UR4, 0x1, UPT ;  /* 0x000000010400788c */ /* 0x000fe2000bf46270 */
[C---:B-1----:R-:W-:Y:S01]  /*5570*/  VIADD R3, R9.reuse, 0x40 ;  /* 0x0000004009037836 */ /* 0x042fe20000000000 */
[----:B------:R-:W-:-:S04]  /*5580*/  LOP3.LUT R2, R9, 0xffff, RZ, 0xc0, !PT ;  /* 0x0000ffff09027812 */ /* 0x000fc800078ec0ff */
[----:B------:R-:W-:-:S05]  /*5590*/  LOP3.LUT R3, R3, 0xffff, RZ, 0xc0, !PT ;  /* 0x0000ffff03037812 */ /* 0x000fca00078ec0ff */
[----:B------:R1:W-:Y:S02]  /*55a0*/  STL.64 [R1], R2 ;  /* 0x0000000201007387 */ /* 0x0003e40000100a00 */
[----:B-1----:R-:W-:-:S07]  /*55b0*/  CS2R R2, SRZ ;  /* 0x0000000000027805 */ /* 0x002fce000001ff00 */
.L_x_104:
[----:B-1----:R-:W-:-:S04]  /*55c0*/  SHF.L.U32 R5, R3, 0x1f, RZ ;  /* 0x0000001f03057819 */ /* 0x002fc800000006ff */
[----:B------:R-:W1:Y:S02]  /*55d0*/  SYNCS.PHASECHK.TRANS64.TRYWAIT P0, [UR6+0x380], R5 ;  /* 0x00038005ff0075a7 */ /* 0x000e640008001106 */
[----:B-12---:R-:W-:Y:S05]  /*55e0*/  @!P0 BRA `(.L_x_98) ;  /* 0x0000004400b88947 */ /* 0x006fea0003800000 */
.L_x_253:
[----:B-1----:R-:W1:Y:S01]  /*55f0*/  LDS.128 R4, [UR6+0x3c0] ;  /* 0x0003c006ff047984 */ /* 0x002e620008000c00 */
[----:B------:R-:W-:Y:S01]  /*5600*/  ULEA UR8, UR14, UR6, 0x3 ;  /* 0x000000060e087291 */ /* 0x000fe2000f8e18ff */
[----:B------:R-:W-:Y:S01]  /*5610*/  SHF.L.U32 R0, R8, 0x1f, RZ ;  /* 0x0000001f08007819 */ /* 0x000fe200000006ff */
[----:B------:R-:W-:Y:S01]  /*5620*/  @!PT LDS RZ, [RZ] ;  /* 0x00000000fffff984 */ /* 0x000fe20000000800 */
[----:B------:R-:W-:Y:S01]  /*5630*/  @!PT LDS RZ, [RZ] ;  /* 0x00000000fffff984 */ /* 0x000fe20000000800 */
[----:B------:R-:W-:Y:S01]  /*5640*/  @!PT LDS RZ, [RZ] ;  /* 0x00000000fffff984 */ /* 0x000fe20000000800 */
[----:B------:R-:W-:Y:S01]  /*5650*/  @!PT LDS RZ, [RZ] ;  /* 0x00000000fffff984 */ /* 0x000fe20000000800 */
[----:B------:R2:W-:Y:S06]  /*5660*/  MEMBAR.ALL.CTA ;  /* 0x0000000000007992 */ /* 0x0005ec0000008000 */
[----:B--2---:R-:W2:Y:S02]  /*5670*/  FENCE.VIEW.ASYNC.S ;  /* 0x00000000000073c6 */ /* 0x004ea40000000000 */
[----:B--2---:R-:W-:Y:S01]  /*5680*/  SYNCS.ARRIVE.TRANS64.RED.A1T0 RZ, [UR5], RZ ;  /* 0x000000ffffff79a7 */ /* 0x004fe20008100405 */
[----:B------:R-:W2:Y:S01]  /*5690*/  SYNCS.PHASECHK.TRANS64.TRYWAIT P0, [UR8+0x3a0], R0 ;  /* 0x0003a000ff0075a7 */ /* 0x000ea20008001108 */
[----:B-1----:R-:W-:Y:S01]  /*56a0*/  LOP3.LUT P2, RZ, R6, 0x1, RZ, 0xc0, !PT ;  /* 0x0000000106ff7812 */ /* 0x002fe2000784c0ff */
[----:B--2---:R-:W-:-:S12]  /*56b0*/  @!P0 BRA `(.L_x_99) ;  /* 0x00000044009c8947 */ /* 0x004fd80003800000 */
.L_x_255:
[----:B------:R-:W-:Y:S05]  /*56c0*/  BRA.U !UP2, `(.L_x_100) ;  /* 0x000000010aa87547 */ /* 0x000fea000b800000 */
[----:B-1----:R-:W-:Y:S01]  /*56d0*/  IMAD.U32 R0, RZ, RZ, UR14 ;  /* 0x0000000eff007e24 */ /* 0x002fe2000f8e00ff */
[----:B------:R-:W-:-:S04]  /*56e0*/  ULEA UR4, UR13, UR6, 0x3 ;  /* 0x000000060d047291 */ /* 0x000fc8000f8e18ff */
[----:B------:R-:W-:Y:S02]  /*56f0*/  LEA R4, R0, R1, 0x2 ;  /* 0x0000000100047211 */ /* 0x000fe400078e10ff */
[----:B------:R-:W-:-:S04]  /*5700*/  SHF.L.U32 R0, R2, 0x1f, RZ ;  /* 0x0000001f02007819 */ /* 0x000fc800000006ff */
[----:B------:R-:W5:Y:S01]  /*5710*/  LDL R4, [R4] ;  /* 0x0000000004047983 */ /* 0x000f620000100800 */
[----:B------:R1:W2:Y:S01]  /*5720*/  SYNCS.PHASECHK.TRANS64.TRYWAIT P1, [UR4], R0 ;  /* 0x00000000ff0075a7 */ /* 0x0002a20008021104 */
[----:B------:R-:W-:Y:S01]  /*5730*/  UPLOP3.LUT UP3, UPT, UPT, UPT, UPT, 0x40, 0x4 ;  /* 0x000000000004789c */ /* 0x000fe20003f6e870 */
[----:B------:R-:W-:Y:S01]  /*5740*/  UMOV UR12, UR15 ;  /* 0x0000000f000c7c82 */ /* 0x000fe20008000000 */
[----:B------:R-:W-:-:S09]  /*5750*/  UMOV UR11, UR13 ;  /* 0x0000000d000b7c82 */ /* 0x000fd20008000000 */
.L_x_103:
[----:B------:R-:W-:Y:S01]  /*5760*/  ULEA UR7, UR11, UR6, 0x3 ;  /* 0x000000060b077291 */ /* 0x000fe2000f8e18ff */
[----:B-12-4-:R-:W-:Y:S11]  /*5770*/  @P1 BRA `(.L_x_101) ;  /* 0x00000000000c1947 */ /* 0x016ff60003800000 */
[----:B------:R-:W-:Y:S04]  /*5780*/  SHF.L.U32 R5, R2, 0x1f, RZ ;  /* 0x0000001f02057819 */ /* 0x000fe800000006ff */
[----:B------:R-:W2:Y:S02]  /*5790*/  SYNCS.PHASECHK.TRANS64.TRYWAIT P0, [UR7], R5 ;  /* 0x00000005ff0075a7 */ /* 0x000ea40008001107 */
[----:B--2---:R-:W-:Y:S05]  /*57a0*/  @!P0 BRA `(.L_x_102) ;  /* 0x0000004400788947 */ /* 0x004fea0003800000 */
.L_x_101:
[----:B------:R-:W-:Y:S01]  /*57b0*/  UISETP.NE.AND UP0, UPT, UR12, URZ, UPT ;  /* 0x000000ff0c00728c */ /* 0x000fe2000bf05270 */
[----:B------:R-:W-:Y:S01]  /*57c0*/  PLOP3.LUT P1, PT, PT, PT, PT, 0x80, 0x8 ;  /* 0x000000000008781c */ /* 0x000fe20003f2f070 */
[----:B------:R-:W-:Y:S02]  /*57d0*/  UIADD3 UR13, UPT, UPT, UR11, 0x1, URZ ;  /* 0x000000010b0d7890 */ /* 0x000fe4000fffe0ff */
[----:B------:R-:W-:Y:S02]  /*57e0*/  UIADD3 UR17, UPT, UPT, UR7, 0x1b0, URZ ;  /* 0x000001b007117890 */ /* 0x000fe4000fffe0ff */
[----:B------:R-:W-:Y:S01]  /*57f0*/  UISETP.NE.AND UP1, UPT, UR13, 0x36, UPT ;  /* 0x000000360d00788c */ /* 0x000fe2000bf25270 */
[----:B------:R-:W-:Y:S01]  /*5800*/  PLOP3.LUT P0, PT, PT, PT, UP0, 0x80, 0x8 ;  /* 0x000000000008781c */ /* 0x000fe20003f0f008 */
[----:B------:R-:W-:Y:S02]  /*5810*/  UIADD3 UR7, UPT, UPT, UR12, 0x1, URZ ;  /* 0x000000010c077890 */ /* 0x000fe4000fffe0ff */
[----:B------:R-:W-:Y:S02]  /*5820*/  USEL UR10, URZ, 0x1, UP1 ;  /* 0x00000001ff0a7887 */ /* 0x000fe40008800000 */
[----:B------:R-:W-:Y:S02]  /*5830*/  USEL UR13, UR13, URZ, UP1 ;  /* 0x000000ff0d0d7287 */ /* 0x000fe40008800000 */
[----:B------:R-:W-:Y:S02]  /*5840*/  UIADD3 UR12, UPT, UPT, UR12, -0x1, URZ ;  /* 0xffffffff0c0c7890 */ /* 0x000fe4000fffe0ff */
[----:B------:R-:W-:Y:S01]  /*5850*/  @UP0 ULEA UR4, UR13, UR6, 0x3 ;  /* 0x000000060d040291 */ /* 0x000fe2000f8e18ff */
[----:B------:R-:W-:Y:S01]  /*5860*/  LOP3.LUT R2, R2, UR10, RZ, 0x3c, !PT ;  /* 0x0000000a02027c12 */ /* 0x000fe2000f8e3cff */
[----:B------:R-:W-:Y:S01]  /*5870*/  USHF.L.U32 UR10, UR11, 0x7, URZ ;  /* 0x000000070b0a7899 */ /* 0x000fe200080006ff */
[----:B------:R-:W-:Y:S02]  /*5880*/  UMOV UR21, 0x80004020 ;  /* 0x8000402000157882 */ /* 0x000fe40000000000 */
[----:B-1----:R-:W-:Y:S01]  /*5890*/  @P0 SHF.L.U32 R0, R2, 0x1f, RZ ;  /* 0x0000001f02000819 */ /* 0x002fe200000006ff */
[----:B------:R-:W-:Y:S02]  /*58a0*/  UIADD3 UR20, UPT, UPT, UR16, UR10, URZ ;  /* 0x0000000a10147290 */ /* 0x000fe4000fffe0ff */
[----:B------:R-:W-:Y:S01]  /*58b0*/  UIADD3 UR22, UPT, UPT, UR10, UR9, URZ ;  /* 0x000000090a167290 */ /* 0x000fe2000fffe0ff */
[----:B------:R4:W1:Y:S01]  /*58c0*/  @P0 SYNCS.PHASECHK.TRANS64.TRYWAIT P1, [UR4], R0 ;  /* 0x00000000ff0005a7 */ /* 0x0008620008021104 */
[----:B------:R-:W-:Y:S11]  /*58d0*/  ELECT P0, URZ, PT ;  /* 0x0000000000ff782f */ /* 0x000ff60003800000 */
[----:B------:R-:W-:Y:S02]  /*58e0*/  @!UPT UIADD3 URZ, UPT, UPT, URZ, URZ, URZ ;  /* 0x000000fffffff290 */ /* 0x000fe4000fffe0ff */
[----:B-----5:R-:W-:Y:S01]  /*58f0*/  @P0 R2UR.BROADCAST UR4, R4 ;  /* 0x00000000040402ca */ /* 0x020fe200008e0000 */
[----:B------:R-:W-:Y:S01]  /*5900*/  UISETP.GT.U32.AND UP0, UPT, UR7, 0x1, UPT ;  /* 0x000000010700788c */ /* 0x000fe2000bf04070 */
[----:B------:R-:W-:Y:S01]  /*5910*/  UMOV UR23, 0xc0004010 ;  /* 0xc000401000177882 */ /* 0x000fe20000000000 */
[----:B------:R-:W-:Y:S10]  /*5920*/  UMOV UR11, UR13 ;  /* 0x0000000d000b7c82 */ /* 0x000ff40008000000 */
[----:B------:R4:W-:Y:S01]  /*5930*/  UTCQMMA gdesc[UR22], gdesc[UR20], tmem[UR4], tmem[UR18], idesc[UR19], UP3 ;  /* 0x00ff1214160075ea */ /* 0x0009e20009800304 */
[----:B------:R-:W-:Y:S01]  /*5940*/  UPLOP3.LUT UP3, UPT, UPT, UPT, UPT, 0x80, 0x8 ;  /* 0x000000000008789c */ /* 0x000fe20003f6f070 */
[----:B------:R4:W-:Y:S01]  /*5950*/  UTCBAR [UR17], URZ ;  /* 0x000000ff110073e9 */ /* 0x0009e200080000ff */
[----:B------:R-:W-:Y:S09]  /*5960*/  BRA.U UP0, `(.L_x_103) ;  /* 0xfffffffd007c7547 */ /* 0x000ff2000b83ffff */
.L_x_100:
[----:B------:R-:W-:Y:S01]  /*5970*/  UIADD3 UR14, UPT, UPT, UR14, 0x1, URZ ;  /* 0x000000010e0e7890 */ /* 0x000fe2000fffe0ff */
[----:B------:R-:W-:Y:S01]  /*5980*/  LOP3.LUT R3, R3, 0x1, RZ, 0x3c, !PT ;  /* 0x0000000103037812 */ /* 0x000fe200078e3cff */
[----:B------:R-:W-:Y:S02]  /*5990*/  UIADD3 UR8, UPT, UPT, UR8, 0x390, URZ ;  /* 0x0000039008087890 */ /* 0x000fe4000fffe0ff */
[----:B------:R-:W-:-:S04]  /*59a0*/  UISETP.NE.AND UP0, UPT, UR14, 0x2, UPT ;  /* 0x000000020e00788c */ /* 0x000fc8000bf05270 */
[----:B----4-:R-:W-:Y:S02]  /*59b0*/  USEL UR4, URZ, 0x1, UP0 ;  /* 0x00000001ff047887 */ /* 0x010fe40008000000 */
[----:B------:R-:W-:Y:S01]  /*59c0*/  USEL UR14, UR14, URZ, UP0 ;  /* 0x000000ff0e0e7287 */ /* 0x000fe20008000000 */
[----:B------:R2:W-:Y:S03]  /*59d0*/  UTCBAR [UR8], URZ ;  /* 0x000000ff080073e9 */ /* 0x0005e600080000ff */
[----:B------:R-:W-:Y:S01]  /*59e0*/  LOP3.LUT R8, R8, UR4, RZ, 0x3c, !PT ;  /* 0x0000000408087c12 */ /* 0x000fe2000f8e3cff */
[----:B------:R-:W-:Y:S07]  /*59f0*/  @P2 BRA `(.L_x_104) ;  /* 0xfffffff800f02947 */ /* 0x000fee000383ffff */
[----:B------:R-:W4:Y:S01]  /*5a00*/  S2UR UR4, SR_CgaCtaId ;  /* 0x00000000000479c3 */ /* 0x000f220000008800 */
[----:B------:R-:W-:Y:S01]  /*5a10*/  ELECT P0, URZ, PT ;  /* 0x0000000000ff782f */ /* 0x000fe20003800000 */
[----:B-1----:R-:W-:Y:S01]  /*5a20*/  IMAD.MOV.U32 R0, RZ, RZ, 0x1 ;  /* 0x00000001ff007424 */ /* 0x002fe200078e00ff */
[----:B------:R-:W-:Y:S01]  /*5a30*/  UIADD3 UR6, UPT, UPT, UR6, 0x3a0, URZ ;  /* 0x000003a006067890 */ /* 0x000fe2000fffe0ff */
[----:B------:R-:W-:Y:S01]  /*5a40*/  SHF.L.U32 R3, R8, 0x1f, RZ ;  /* 0x0000001f08037819 */ /* 0x000fe200000006ff */
[----:B------:R-:W-:-:S03]  /*5a50*/  UMOV UR5, 0x40 ;  /* 0x0000004000057882 */ /* 0x000fc60000000000 */
[----:B------:R-:W-:Y:S01]  /*5a60*/  UVIRTCOUNT.DEALLOC.SMPOOL 0x80 ;  /* 0x000000800000784c */ /* 0x000fe20000000000 */
[----:B----4-:R-:W-:Y:S02]  /*5a70*/  ULEA UR4, UR4, UR5, 0x18 ;  /* 0x0000000504047291 */ /* 0x010fe4000f8ec0ff */
[----:B------:R-:W-:-:S07]  /*5a80*/  ULEA UR5, UR14, UR6, 0x3 ;  /* 0x000000060e057291 */ /* 0x000fce000f8e18ff */
[----:B------:R1:W-:Y:S02]  /*5a90*/  @P0 STS.U8 [UR4+0x1c], R0 ;  /* 0x00001c00ff000988 */ /* 0x0003e40008000004 */
[----:B------:R-:W4:Y:S02]  /*5aa0*/  SYNCS.PHASECHK.TRANS64.TRYWAIT P0, [UR5], R3 ;  /* 0x00000003ff0075a7 */ /* 0x000f240008001105 */
[----:B-1--4-:R-:W-:Y:S05]  /*5ab0*/  @!P0 BRA `(.L_x_105) ;  /* 0x0000004000cc8947 */ /* 0x012fea0003800000 */
.L_x_258:
[----:B------:R-:W-:-:S04]  /*5ac0*/  UIADD3 UR7, UPT, UPT, UR14, 0x1, URZ ;  /* 0x000000010e077890 */ /* 0x000fc8000fffe0ff */
[----:B------:R-:W-:-:S04]  /*5ad0*/  UISETP.NE.AND UP0, UPT, UR7, 0x2, UPT ;  /* 0x000000020700788c */ /* 0x000fc8000bf05270 */
[----:B------:R-:W-:Y:S02]  /*5ae0*/  USEL UR5, URZ, 0x1, UP0 ;  /* 0x00000001ff057887 */ /* 0x000fe40008000000 */
[----:B------:R-:W-:-:S04]  /*5af0*/  USEL UR7, UR7, URZ, UP0 ;  /* 0x000000ff07077287 */ /* 0x000fc80008000000 */
[----:B------:R-:W-:Y:S01]  /*5b00*/  ULEA UR7, UR7, UR6, 0x3 ;  /* 0x0000000607077291 */ /* 0x000fe2000f8e18ff */
[----:B-1----:R-:W-:-:S04]  /*5b10*/  LOP3.LUT R3, R8, UR5, RZ, 0x3c, !PT ;  /* 0x0000000508037c12 */ /* 0x002fc8000f8e3cff */
[----:B------:R-:W-:-:S04]  /*5b20*/  SHF.L.U32 R3, R3, 0x1f, RZ ;  /* 0x0000001f03037819 */ /* 0x000fc800000006ff */
[----:B------:R-:W1:Y:S02]  /*5b30*/  SYNCS.PHASECHK.TRANS64.TRYWAIT P0, [UR7], R3 ;  /* 0x00000003ff0075a7 */ /* 0x000e640008001107 */
[----:B-1----:R-:W-:Y:S05]  /*5b40*/  @!P0 BRA `(.L_x_106) ;  /* 0x0000004000c08947 */ /* 0x002fea0003800000 */
.L_x_260:
[----:B------:R-:W-:Y:S01]  /*5b50*/  NOP ;  /* 0x0000000000007918 */ /* 0x000fe20000000000 */
[----:B-1----:R-:W1:Y:S01]  /*5b60*/  LDS R0, [UR4+0x14] ;  /* 0x00001404ff007984 */ /* 0x002e620008000800 */
[----:B------:R-:W-:Y:S01]  /*5b70*/  LOP3.LUT R2, R9, 0xffff, RZ, 0xc0, !PT ;  /* 0x0000ffff09027812 */ /* 0x000fe200078ec0ff */
[----:B------:R-:W-:Y:S02]  /*5b80*/  IMAD.MOV.U32 R3, RZ, RZ, 0xffff ;  /* 0x0000ffffff037424 */ /* 0x000fe400078e00ff */
[----:B------:R-:W-:Y:S01]  /*5b90*/  IMAD.MOV.U32 R5, RZ, RZ, 0x1 ;  /* 0x00000001ff057424 */ /* 0x000fe200078e00ff */
[----:B------:R-:W-:-:S04]  /*5ba0*/  SHF.R.U32.HI R2, RZ, 0x5, R2 ;  /* 0x00000005ff027819 */ /* 0x000fc80000011602 */
[-C--:B------:R-:W-:Y:S02]  /*5bb0*/  SHF.L.U32 R3, R3, R2.reuse, RZ ;  /* 0x0000000203037219 */ /* 0x080fe400000006ff */
[----:B------:R-:W-:Y:S02]  /*5bc0*/  SHF.L.U32 R5, R5, R2, RZ ;  /* 0x0000000205057219 */ /* 0x000fe400000006ff */
[----:B-1----:R-:W-:-:S04]  /*5bd0*/  LOP3.LUT R0, R0, R3, RZ, 0xc0, !PT ;  /* 0x0000000300007212 */ /* 0x002fc800078ec0ff */
[----:B------:R-:W-:-:S13]  /*5be0*/  ISETP.NE.AND P0, PT, R0, R3, PT ;  /* 0x000000030000720c */ /* 0x000fda0003f05270 */
[----:B------:R-:W-:Y:S05]  /*5bf0*/  @P0 BRA `(.L_x_107) ;  /* 0x00000000005c0947 */ /* 0x000fea0003800000 */
[----:B------:R-:W1:Y:S02]  /*5c00*/  LDS R0, [UR4+0x18] ;  /* 0x00001804ff007984 */ /* 0x000e640008000800 */
[----:B-1----:R-:W-:-:S04]  /*5c10*/  LOP3.LUT R0, R0, R5, RZ, 0xc0, !PT ;  /* 0x0000000500007212 */ /* 0x002fc800078ec0ff */
[----:B------:R-:W-:-:S13]  /*5c20*/  ISETP.NE.AND P0, PT, R0, R5, PT ;  /* 0x000000050000720c */ /* 0x000fda0003f05270 */
[----:B------:R-:W-:Y:S05]  /*5c30*/  @P0 BRA `(.L_x_108) ;  /* 0x0000000000400947 */ /* 0x000fea0003800000 */
[----:B--2---:R-:W-:Y:S01]  /*5c40*/  R2UR UR8, R3 ;  /* 0x00000000030872ca */ /* 0x004fe200000e0000 */
[----:B------:R-:W1:Y:S01]  /*5c50*/  S2R R2, SR_LANEID ;  /* 0x0000000000027919 */ /* 0x000e620000000000 */
[----:B------:R-:W-:Y:S01]  /*5c60*/  LOP3.LUT R5, RZ, R5, RZ, 0x33, !PT ;  /* 0x00000005ff057212 */ /* 0x000fe200078e33ff */
[----:B------:R-:W-:Y:S02]  /*5c70*/  VOTEU.ANY UR7, UPT, PT ;  /* 0x0000000000077886 */ /* 0x000fe400038e0100 */
[----:B------:R-:W-:Y:S01]  /*5c80*/  UFLO.U32 UR7, UR7 ;  /* 0x00000007000772bd */ /* 0x000fe200080e0000 */
[----:B------:R-:W2:Y:S07]  /*5c90*/  REDUX UR5, R5 ;  /* 0x00000000050573c4 */ /* 0x000eae0000000000 */
[----:B------:R-:W-:-:S06]  /*5ca0*/  ULOP3.LUT UR8, URZ, UR8, URZ, 0x33, !UPT ;  /* 0x00000008ff087292 */ /* 0x000fcc000f8e33ff */
[----:B------:R-:W-:-:S04]  /*5cb0*/  IMAD.U32 R0, RZ, RZ, UR8 ;  /* 0x00000008ff007e24 */ /* 0x000fc8000f8e00ff */
[----:B------:R-:W4:Y:S02]  /*5cc0*/  REDUX UR6, R0 ;  /* 0x00000000000673c4 */ /* 0x000f240000000000 */
[----:B------:R1:W-:Y:S02]  /*5cd0*/  UTCATOMSWS.AND URZ, UR8 ;  /* 0x0000000800ff79e3 */ /* 0x0003e40008000000 */
[----:B-1----:R-:W-:Y:S01]  /*5ce0*/  ISETP.EQ.U32.AND P0, PT, R2, UR7, PT ;  /* 0x0000000702007c0c */ /* 0x002fe2000bf02070 */
[----:B--2---:R-:W-:Y:S02]  /*5cf0*/  IMAD.U32 R2, RZ, RZ, UR5 ;  /* 0x00000005ff027e24 */ /* 0x004fe4000f8e00ff */
[----:B----4-:R-:W-:-:S10]  /*5d00*/  IMAD.U32 R3, RZ, RZ, UR6 ;  /* 0x00000006ff037e24 */ /* 0x010fd4000f8e00ff */
[----:B------:R1:W-:Y:S04]  /*5d10*/  @P0 ATOMS.AND RZ, [UR4+0x14], R3 ;  /* 0x00001403ffff098c */ /* 0x0003e8000a800004 */
[----:B------:R1:W-:Y:S01]  /*5d20*/  @P0 ATOMS.AND RZ, [UR4+0x18], R2 ;  /* 0x00001802ffff098c */ /* 0x0003e2000a800004 */
[----:B------:R-:W-:Y:S05]  /*5d30*/  BRA `(.L_x_109) ;  /* 0x0000000000147947 */ /* 0x000fea0003800000 */
.L_x_108:
[----:B------:R-:W-:Y:S02]  /*5d40*/  MOV R2, 0x5d60 ;  /* 0x00005d6000027802 */ /* 0x000fe40000000f00 */
[----:B--23-5:R-:W-:Y:S05]  /*5d50*/  CALL.REL.NOINC `($__internal_0_$__cuda_sm10x_tcgen05_guardrail_trap_col_being_dealloced_not_returned_by_alloc) ;  /* 0x0000004000e07944 */ /* 0x02cfea0003c00000 */
[----:B------:R-:W-:Y:S05]  /*5d60*/  BRA `(.L_x_109) ;  /* 0x0000000000087947 */ /* 0x000fea0003800000 */
.L_x_107:
[----:B------:R-:W-:Y:S02]  /*5d70*/  MOV R2, 0x5d90 ;  /* 0x00005d9000027802 */ /* 0x000fe40000000f00 */
[----:B--23-5:R-:W-:Y:S05]  /*5d80*/  CALL.REL.NOINC `($__internal_2_$__cuda_sm10x_tcgen05_guardrail_trap_unallocated_columns_being_dealloced) ;  /* 0x0000004000ec7944 */ /* 0x02cfea0003c00000 */
.L_x_109:
[----:B------:R-:W-:Y:S01]  /*5d90*/  NOP ;  /* 0x0000000000007918 */ /* 0x000fe20000000000 */
[----:B------:R-:W-:Y:S05]  /*5da0*/  EXIT ;  /* 0x000000000000794d */ /* 0x000fea0003800000 */
.L_x_93:
[----:B------:R-:W-:-:S09]  /*5db0*/  UISETP.NE.OR UP1, UPT, UR6, 0x3, !UP1 ;  /* 0x000000030600788c */ /* 0x000fd2000cf25670 */
[----:B------:R-:W-:Y:S05]  /*5dc0*/  BRA.U UP1, `(.L_x_110) ;  /* 0x0000000901e07547 */ /* 0x000fea000b800000 */
[----:B------:R-:W1:Y:S01]  /*5dd0*/  LDC.64 R8, c[0x0][0x888] ;  /* 0x00022200ff087b82 */ /* 0x000e620000000a00 */
[----:B------:R-:W-:Y:S01]  /*5de0*/  UMOV UR14, 0x400 ;  /* 0x00000400000e7882 */ /* 0x000fe20000000000 */
[----:B------:R-:W-:Y:S01]  /*5df0*/  IMAD.MOV.U32 R31, RZ, RZ, 0x1 ;  /* 0x00000001ff1f7424 */ /* 0x000fe200078e00ff */
[----:B------:R-:W-:Y:S01]  /*5e00*/  ULEA UR14, UR48, UR14, 0x18 ;  /* 0x0000000e300e7291 */ /* 0x000fe2000f8ec0ff */
[----:B------:R-:W-:Y:S01]  /*5e10*/  IMAD.MOV.U32 R30, RZ, RZ, RZ ;  /* 0x000000ffff1e7224 */ /* 0x000fe200078e00ff */
[----:B------:R-:W-:Y:S01]  /*5e20*/  UPLOP3.LUT UP0, UPT, UPT, UPT, UPT, 0x40, 0x4 ;  /* 0x000000000004789c */ /* 0x000fe20003f0e870 */
[----:B------:R-:W-:Y:S01]  /*5e30*/  IMAD.MOV.U32 R28, RZ, RZ, 0x1000 ;  /* 0x00001000ff1c7424 */ /* 0x000fe200078e00ff */
[----:B------:R-:W-:Y:S01]  /*5e40*/  UIADD3 UR4, UPT, UPT, UR14, 0x360, URZ ;  /* 0x000003600e047890 */ /* 0x000fe2000fffe0ff */
[----:B------:R-:W2:Y:S01]  /*5e50*/  LDC R0, c[0x0][0xb30] ;  /* 0x0002cc00ff007b82 */ /* 0x000ea20000000800 */
[----:B------:R-:W-:Y:S02]  /*5e60*/  UIADD3 UR16, UPT, UPT, UR14, 0x388, URZ ;  /* 0x000003880e107890 */ /* 0x000fe4000fffe0ff */
[----:B------:R-:W-:-:S02]  /*5e70*/  UPRMT UR48, UR48, 0x654, UR4 ;  /* 0x0000065430307896 */ /* 0x000fc40008000004 */
[----:B------:R-:W-:-:S03]  /*5e80*/  UPRMT UR16, URZ, 0x654, UR16 ;  /* 0x00000654ff107896 */ /* 0x000fc60008000010 */
[----:B------:R-:W4:Y:S08]  /*5e90*/  LDC R23, c[0x0][0x370] ;  /* 0x0000dc00ff177b82 */ /* 0x000f300000000800 */
[----:B------:R-:W3:Y:S01]  /*5ea0*/  LDC R2, c[0x0][0xb0c] ;  /* 0x0002c300ff027b82 */ /* 0x000ee20000000800 */
[----:B-1----:R-:W-:-:S04]  /*5eb0*/  ISETP.NE.U32.AND P0, PT, R8, RZ, PT ;  /* 0x000000ff0800720c */ /* 0x002fc80003f05070 */
[----:B------:R-:W-:-:S03]  /*5ec0*/  ISETP.NE.AND.EX P0, PT, R9, RZ, PT, P0 ;  /* 0x000000ff0900720c */ /* 0x000fc60003f05300 */
[----:B------:R-:W1:Y:S01]  /*5ed0*/  LDC R18, c[0x0][0xb20] ;  /* 0x0002c800ff127b82 */ /* 0x000e620000000800 */
[----:B--2---:R-:W-:-:S07]  /*5ee0*/  ISETP.NE.AND P1, PT, R0, 0x1, PT ;  /* 0x000000010000780c */ /* 0x004fce0003f25270 */
[----:B------:R-:W2:Y:S02]  /*5ef0*/  LDC.64 R32, c[0x0][0x348] ;  /* 0x0000d200ff207b82 */ /* 0x000ea40000000a00 */
[----:B------:R-:W-:-:S06]  /*5f00*/  VOTEU.ANY UP2, P0 ;  /* 0x0000000000ff7886 */ /* 0x000fcc0000040100 */
[----:B------:R-:W1:Y:S08]  /*5f10*/  LDC.64 R20, c[0x0][0xb10] ;  /* 0x0002c400ff147b82 */ /* 0x000e700000000a00 */
[----:B------:R-:W1:Y:S08]  /*5f20*/  LDC.64 R6, c[0x0][0xb18] ;  /* 0x0002c600ff067b82 */ /* 0x000e700000000a00 */
[----:B------:R-:W1:Y:S08]  /*5f30*/  LDC.64 R4, c[0x0][0xb28] ;  /* 0x0002ca00ff047b82 */ /* 0x000e700000000a00 */
[----:B------:R-:W1:Y:S08]  /*5f40*/  LDC.64 R16, c[0x0][0x890] ;  /* 0x00022400ff107b82 */ /* 0x000e700000000a00 */
[----:B---34-:R-:W1:Y:S02]  /*5f50*/  LDC R22, c[0x0][0x374] ;  /* 0x0000dd00ff167b82 */ /* 0x018e640000000800 */
.L_x_118:
[----:B------:R-:W-:Y:S04]  /*5f60*/  SHF.L.U32 R3, R30, 0x1f, RZ ;  /* 0x0000001f1e037819 */ /* 0x000fe800000006ff */
[----:B---3--:R-:W3:Y:S02]  /*5f70*/  SYNCS.PHASECHK.TRANS64.TRYWAIT P0, [UR14+0x380], R3 ;  /* 0x00038003ff0075a7 */ /* 0x008ee4000800110e */
[----:B---3--:R-:W-:Y:S05]  /*5f80*/  @!P0 BRA `(.L_x_111) ;  /* 0x0000003c00c88947 */ /* 0x008fea0003800000 */
.L_x_262:
[----:B------:R-:W-:Y:S01]  /*5f90*/  ISETP.GE.AND P0, PT, R40, 0x1, PT ;  /* 0x000000012800780c */ /* 0x000fe20003f06270 */
[----:B------:R-:W4:Y:S01]  /*5fa0*/  LDS.128 R24, [UR14+0x3c0] ;  /* 0x0003c00eff187984 */ /* 0x000f220008000c00 */
[C---:B-1----:R-:W-:Y:S02]  /*5fb0*/  ISETP.NE.U32.AND P5, PT, R16.reuse, RZ, PT ;  /* 0x000000ff1000720c */ /* 0x042fe40003fa5070 */
[----:B------:R-:W-:Y:S02]  /*5fc0*/  ISETP.NE.U32.AND P4, PT, R16, RZ, PT ;  /* 0x000000ff1000720c */ /* 0x000fe40003f85070 */
[C---:B------:R-:W-:Y:S02]  /*5fd0*/  ISETP.NE.AND.EX P5, PT, R17.reuse, RZ, PT, P5 ;  /* 0x000000ff1100720c */ /* 0x040fe40003fa5350 */
[----:B------:R-:W-:Y:S01]  /*5fe0*/  ISETP.NE.AND.EX P4, PT, R17, RZ, PT, P4 ;  /* 0x000000ff1100720c */ /* 0x000fe20003f85340 */
[----:B------:R-:W-:Y:S01]  /*5ff0*/  @!PT LDS RZ, [RZ] ;  /* 0x00000000fffff984 */ /* 0x000fe20000000800 */
[----:B------:R-:W-:Y:S01]  /*6000*/  @!PT LDS RZ, [RZ] ;  /* 0x00000000fffff984 */ /* 0x000fe20000000800 */
[----:B------:R-:W-:Y:S01]  /*6010*/  @!PT LDS RZ, [RZ] ;  /* 0x00000000fffff984 */ /* 0x000fe20000000800 */
[----:B------:R-:W-:Y:S01]  /*6020*/  @!PT LDS RZ, [RZ] ;  /* 0x00000000fffff984 */ /* 0x000fe20000000800 */
[----:B------:R1:W-:Y:S06]  /*6030*/  MEMBAR.ALL.CTA ;  /* 0x0000000000007992 */ /* 0x0003ec0000008000 */
[----:B-1----:R-:W1:Y:S01]  /*6040*/  FENCE.VIEW.ASYNC.S ;  /* 0x00000000000073c6 */ /* 0x002e620000000000 */
[----:B------:R-:W-:Y:S01]  /*6050*/  SHF.L.U32 R29, R31, 0x1f, RZ ;  /* 0x0000001f1f1d7819 */ /* 0x000fe200000006ff */
[----:B-1----:R-:W-:Y:S01]  /*6060*/  SYNCS.ARRIVE.TRANS64.RED.A1T0 RZ, [UR16], RZ ;  /* 0x000000ffffff79a7 */ /* 0x002fe20008100410 */
[----:B----4-:R-:W-:Y:S11]  /*6070*/  LOP3.LUT P3, RZ, R26, 0x1, RZ, 0xc0, !PT ;  /* 0x000000011aff7812 */ /* 0x010ff6000786c0ff */
[----:B------:R-:W-:Y:S02]  /*6080*/  @!UPT UIADD3 URZ, UPT, UPT, URZ, URZ, URZ ;  /* 0x000000fffffff290 */ /* 0x000fe4000fffe0ff */
[----:B------:R-:W-:Y:S02]  /*6090*/  @P3 MOV R13, R24 ;  /* 0x00000018000d3202 */ /* 0x000fe40000000f00 */
[----:B------:R-:W-:Y:S01]  /*60a0*/  @P3 LOP3.LUT R8, R25, 0xffff, RZ, 0xc0, !PT ;  /* 0x0000ffff19083812 */ /* 0x000fe200078ec0ff */
[----:B------:R-:W-:Y:S06]  /*60b0*/  @!P0 BRA `(.L_x_112) ;  /* 0x0000000000a48947 */ /* 0x000fec0003800000 */
[----:B------:R-:W-:Y:S01]  /*60c0*/  IMAD.HI.U32 R35, R22, R7, RZ ;  /* 0x0000000716237227 */ /* 0x000fe200078e00ff */
[----:B------:R-:W-:Y:S02]  /*60d0*/  ISETP.NE.AND P0, PT, R6, 0x1, PT ;  /* 0x000000010600780c */ /* 0x000fe40003f05270 */
[----:B------:R-:W-:Y:S01]  /*60e0*/  ISETP.NE.AND P2, PT, R40, 0x1, PT ;  /* 0x000000012800780c */ /* 0x000fe20003f45270 */
[----:B------:R-:W-:Y:S01]  /*60f0*/  IMAD.HI.U32 R34, R23, R20, RZ ;  /* 0x0000001417227227 */ /* 0x000fe200078e00ff */
[----:B------:R-:W-:Y:S02]  /*6100*/  SHF.R.U32.HI R35, RZ, R18, R35 ;  /* 0x00000012ff237219 */ /* 0x000fe40000011623 */
[----:B------:R-:W-:Y:S01]  /*6110*/  ISETP.NE.AND P6, PT, R2, 0x1, PT ;  /* 0x000000010200780c */ /* 0x000fe20003fc5270 */
[----:B------:R-:W-:Y:S01]  /*6120*/  IMAD.HI.U32 R36, R13, R20, RZ ;  /* 0x000000140d247227 */ /* 0x000fe200078e00ff */
[----:B------:R-:W-:Y:S02]  /*6130*/  SHF.R.U32.HI R34, RZ, R21, R34 ;  /* 0x00000015ff227219 */ /* 0x000fe40000011622 */
[----:B---3--:R-:W-:Y:S01]  /*6140*/  SEL R3, R22, R35, !P0 ;  /* 0x0000002316037207 */ /* 0x008fe20004000000 */
[C---:B------:R-:W-:Y:S01]  /*6150*/  IMAD.HI.U32 R35, R8.reuse, R7, RZ ;  /* 0x0000000708237227 */ /* 0x040fe200078e00ff */
[----:B------:R-:W-:Y:S02]  /*6160*/  SEL R11, R23, R34, !P6 ;  /* 0x00000022170b7207 */ /* 0x000fe40007000000 */
[----:B------:R-:W-:Y:S01]  /*6170*/  SHF.R.U32.HI R36, RZ, R21, R36 ;  /* 0x00000015ff247219 */ /* 0x000fe20000011624 */
[----:B------:R-:W-:Y:S01]  /*6180*/  IMAD.HI.U32 R38, R3, R4, RZ ;  /* 0x0000000403267227 */ /* 0x000fe200078e00ff */
[----:B------:R-:W-:Y:S03]  /*6190*/  SHF.R.U32.HI R35, RZ, R18, R35 ;  /* 0x00000012ff237219 */ /* 0x000fe60000011623 */
[----:B------:R-:W-:Y:S01]  /*61a0*/  IMAD.HI.U32 R34, R11, R4, RZ ;  /* 0x000000040b227227 */ /* 0x000fe200078e00ff */
[----:B------:R-:W-:Y:S02]  /*61b0*/  @P2 SHF.R.U32.HI R3, RZ, R5, R38 ;  /* 0x00000005ff032219 */ /* 0x000fe40000011626 */
[----:B------:R-:W-:Y:S02]  /*61c0*/  SEL R9, R8, R35, !P0 ;  /* 0x0000002308097207 */ /* 0x000fe40004000000 */
[----:B------:R-:W-:Y:S01]  /*61d0*/  @P2 SHF.R.U32.HI R11, RZ, R5, R34 ;  /* 0x00000005ff0b2219 */ /* 0x000fe20000011622 */
[C---:B------:R-:W-:Y:S01]  /*61e0*/  IMAD R10, R40.reuse, R3, RZ ;  /* 0x00000003280a7224 */ /* 0x040fe200078e02ff */
[----:B------:R-:W-:Y:S01]  /*61f0*/  SEL R3, R13, R36, !P6 ;  /* 0x000000240d037207 */ /* 0x000fe20007000000 */
[C---:B------:R-:W-:Y:S03]  /*6200*/  IMAD.HI.U32 R14, R9.reuse, R4, RZ ;  /* 0x00000004090e7227 */ /* 0x040fe600078e00ff */
[----:B------:R-:W-:Y:S01]  /*6210*/  ISETP.GE.AND P0, PT, R9, R10, PT ;  /* 0x0000000a0900720c */ /* 0x000fe20003f06270 */
[C---:B------:R-:W-:Y:S01]  /*6220*/  IMAD R12, R40.reuse, R11, RZ ;  /* 0x0000000b280c7224 */ /* 0x040fe200078e02ff */
[-C--:B------:R-:W-:Y:S04]  /*6230*/  SHF.R.U32.HI R14, RZ, R5.reuse, R14 ;  /* 0x00000005ff0e7219 */ /* 0x080fe8000001160e */
[----:B------:R-:W-:Y:S02]  /*6240*/  ISETP.GE.OR P0, PT, R3, R12, P0 ;  /* 0x0000000c0300720c */ /* 0x000fe40000706670 */
[----:B------:R-:W-:Y:S05]  /*6250*/  SEL R15, R9, R14, !P2 ;  /* 0x0000000e090f7207 */ /* 0x000fea0005000000 */
[----:B------:R-:W-:Y:S04]  /*6260*/  IMAD.MOV R14, RZ, RZ, -R15 ;  /* 0x000000ffff0e7224 */ /* 0x000fe800078e0a0f */
[----:B------:R-:W-:Y:S02]  /*6270*/  IMAD R14, R40, R14, R9 ;  /* 0x0000000e280e7224 */ /* 0x000fe400078e0209 */
[C---:B------:R-:W-:Y:S05]  /*6280*/  @!P0 IMAD.HI.U32 R10, R3.reuse, R4, RZ ;  /* 0x00000004030a8227 */ /* 0x040fea00078e00ff */
[----:B------:R-:W-:Y:S04]  /*6290*/  @!P0 SHF.R.U32.HI R10, RZ, R5, R10 ;  /* 0x00000005ff0a8219 */ /* 0x000fe8000001160a */
[----:B------:R-:W-:Y:S01]  /*62a0*/  @!P0 SEL R0, R3, R10, !P2 ;  /* 0x0000000a03008207 */ /* 0x000fe20005000000 */
[----:B------:R-:W-:Y:S03]  /*62b0*/  IMAD.MOV R10, RZ, RZ, -R3 ;  /* 0x000000ffff0a7224 */ /* 0x000fe600078e0a03 */
[----:B------:R-:W-:Y:S01]  /*62c0*/  @!P0 IADD3 R15, PT, PT, R15, -R0, RZ ;  /* 0x800000000f0f8210 */ /* 0x000fe20007ffe0ff */
[----:B------:R-:W-:Y:S01]  /*62d0*/  @!P0 IMAD R0, R11, R14, R0 ;  /* 0x0000000e0b008224 */ /* 0x000fe200078e0200 */
[----:B------:R-:W-:Y:S01]  /*62e0*/  IADD3 R11, PT, PT, -R9, RZ, RZ ;  /* 0x000000ff090b7210 */ /* 0x000fe20007ffe1ff */
[----:B------:R-:W-:Y:S02]  /*62f0*/  IMAD R13, R2, R10, R13 ;  /* 0x0000000a020d7224 */ /* 0x000fe400078e020d */
[----:B------:R-:W-:Y:S02]  /*6300*/  @!P0 IMAD R9, R15, R40, R3 ;  /* 0x000000280f098224 */ /* 0x000fe400078e0203 */
[----:B------:R-:W-:Y:S02]  /*6310*/  @!P0 IMAD.MOV.U32 R3, RZ, RZ, R0 ;  /* 0x000000ffff038224 */ /* 0x000fe400078e0000 */
[----:B------:R-:W-:Y:S02]  /*6320*/  IMAD R8, R6, R11, R8 ;  /* 0x0000000b06087224 */ /* 0x000fe400078e0208 */
[----:B------:R-:W-:Y:S02]  /*6330*/  IMAD R13, R3, R2, R13 ;  /* 0x00000002030d7224 */ /* 0x000fe400078e020d */
[----:B------:R-:W-:Y:S02]  /*6340*/  IMAD R8, R9, R6, R8 ;  /* 0x0000000609087224 */ /* 0x000fe400078e0208 */
.L_x_112:
[----:B------:R-:W-:Y:S05]  /*6350*/  BRA.U UP0, `(.L_x_113) ;  /* 0x0000000100107547 */ /* 0x000fea000b800000 */
[----:B---3--:R-:W-:Y:S04]  /*6360*/  MOV R0, UR15 ;  /* 0x0000000f00007c02 */ /* 0x008fe80008000f00 */
[----:B------:R-:W-:Y:S04]  /*6370*/  SHF.L.U32 R3, R0, 0x1f, RZ ;  /* 0x0000001f00037819 */ /* 0x000fe800000006ff */
[----:B------:R-:W1:Y:S02]  /*6380*/  SYNCS.PHASECHK.TRANS64.TRYWAIT P0, [UR14+0x378], R3 ;  /* 0x00037803ff0075a7 */ /* 0x000e64000800110e */
[----:B-1----:R-:W-:Y:S05]  /*6390*/  @!P0 BRA `(.L_x_114) ;  /* 0x0000003800dc8947 */ /* 0x002fea0003800000 */
.L_x_113:
[----:B------:R-:W-:Y:S05]  /*63a0*/  @!P5 BRA `(.L_x_115) ;  /* 0x00000000002cd947 */ /* 0x000fea0003800000 */
[----:B------:R-:W-:Y:S01]  /*63b0*/  UPLOP3.LUT UP3, UPT, UPT, UPT, UP2, 0x80, 0x8 ;  /* 0x000000000008789c */ /* 0x000fe20003f6f020 */
[----:B------:R-:W-:Y:S05]  /*63c0*/  HFMA2 R94, -RZ, RZ, 0, 5.9604644775390625e-08 ;  /* 0x00000001ff5e7431 */ /* 0x000fea00000001ff */
[----:B------:R-:W-:Y:S11]  /*63d0*/  PLOP3.LUT P0, PT, PT, PT, UP3, 0x80, 0x8 ;  /* 0x000000000008781c */ /* 0x000ff60003f0f038 */
[----:B------:R-:W-:Y:S02]  /*63e0*/  @!UPT UIADD3 URZ, UPT, UPT, URZ, URZ, URZ ;  /* 0x000000fffffff290 */ /* 0x000fe4000fffe0ff */
[----:B------:R-:W4:Y:S01]  /*63f0*/  @P0 LDC.64 R10, c[0x0][0x888] ;  /* 0x00022200ff0a0b82 */ /* 0x000f220000000a00 */
[----:B-1-3--:R-:W-:Y:S04]  /*6400*/  @P0 IMAD R0, R19, R16, RZ ;  /* 0x0000001013000224 */ /* 0x00afe800078e02ff */
[----:B----4-:R-:W-:Y:S01]  /*6410*/  @P0 IMAD.WIDE R10, R0, 0x4, R10 ;  /* 0x00000004000a0825 */ /* 0x010fe200078e020a */
[----:B------:R-:W-:Y:S04]  /*6420*/  MOV R0, 0x1 ;  /* 0x0000000100007802 */ /* 0x000fe80000000f00 */
[----:B-----5:R4:W5:Y:S01]  /*6430*/  @P0 LDG.E R49, desc[UR44][R10.64] ;  /* 0x0000002c0a310981 */ /* 0x020962000c1e1900 */
[----:B------:R-:W-:Y:S01]  /*6440*/  @!P0 PRMT R94, R0, 0x7610, R94 ;  /* 0x00007610005e8816 */ /* 0x000fe2000000005e */
[----:B----4-:R-:W1:Y:S06]  /*6450*/  @!P0 LDC R49, c[0x0][0x880] ;  /* 0x00022000ff318b82 */ /* 0x010e6c0000000800 */
.L_x_115:
[----:B-1---5:R-:W-:Y:S01]  /*6460*/  @!P4 FSETP.EQ.AND P5, PT, R49, RZ, PT ;  /* 0x000000ff3100c20b */ /* 0x022fe20003fa2000 */
[----:B------:R-:W-:Y:S01]  /*6470*/  @!UPT UIADD3 URZ, UPT, UPT, URZ, URZ, URZ ;  /* 0x000000fffffff290 */ /* 0x000fe2000fffe0ff */
[----:B------:R-:W-:Y:S11]  /*6480*/  @!P4 BRA `(.L_x_116) ;  /* 0x000000000014c947 */ /* 0x000ff60003800000 */
[----:B------:R-:W-:Y:S02]  /*6490*/  LOP3.LUT P0, RZ, R94, 0xff, RZ, 0xc0, !PT ;  /* 0x000000ff5eff7812 */ /* 0x000fe4000780c0ff */
[----:B------:R-:W-:Y:S04]  /*64a0*/  PLOP3.LUT P5, PT, PT, PT, UP3, 0x80, 0x8 ;  /* 0x000000000008781c */ /* 0x000fe80003faf038 */
[----:B------:R-:W-:Y:S07]  /*64b0*/  PLOP3.LUT P5, PT, P5, PT, PT, 0x8, 0x80 ;  /* 0x000000000080781c */ /* 0x000fee0002fae170 */
[----:B------:R-:W-:Y:S11]  /*64c0*/  @P0 FSETP.EQ.AND P5, PT, R49, RZ, PT ;  /* 0x000000ff3100020b */ /* 0x000ff60003fa2000 */
[----:B------:R-:W-:Y:S02]  /*64d0*/  @!UPT UIADD3 URZ, UPT, UPT, URZ, URZ, URZ ;  /* 0x000000fffffff290 */ /* 0x000fe4000fffe0ff */
.L_x_116:
[----:B------:R-:W1:Y:S01]  /*64e0*/  SYNCS.PHASECHK.TRANS64.TRYWAIT P4, [UR14+0x368], R29 ;  /* 0x0003681dff0075a7 */ /* 0x000e62000808110e */
[----:B------:R-:W-:Y:S01]  /*64f0*/  @P3 SHF.R.U32.HI R19, RZ, 0x10, R25 ;  /* 0x00000010ff133819 */ /* 0x000fe20000011619 */
[----:B------:R-:W4:Y:S08]  /*6500*/  LDC.64 R14, c[0x0][0xb10] ;  /* 0x0002c400ff0e7b82 */ /* 0x000f300000000a00 */
[----:B------:R-:W5:Y:S08]  /*6510*/  LDC.64 R10, c[0x0][0xb18] ;  /* 0x0002c600ff0a7b82 */ /* 0x000f700000000a00 */
[----:B---3--:R-:W3:Y:S08]  /*6520*/  @!P1 LDC R0, c[0x0][0xb20] ;  /* 0x0002c800ff009b82 */ /* 0x008ef00000000800 */
[----:B------:R-:W2:Y:S01]  /*6530*/  @!P1 LDC R3, c[0x0][0xb0c] ;  /* 0x0002c300ff039b82 */ /* 0x000ea20000000800 */
[----:B----4-:R-:W-:Y:S05]  /*6540*/  @!P1 IMAD.HI.U32 R14, R13, R14, RZ ;  /* 0x0000000e0d0e9227 */ /* 0x010fea00078e00ff */
[----:B------:R-:W-:Y:S01]  /*6550*/  @!P1 SHF.R.U32.HI R14, RZ, R15, R14 ;  /* 0x0000000fff0e9219 */ /* 0x000fe2000001160e */
[----:B-----5:R-:W-:Y:S01]  /*6560*/  @!P1 IMAD.HI.U32 R11, R8, R11, RZ ;  /* 0x0000000b080b9227 */ /* 0x020fe200078e00ff */
[----:B------:R-:W-:Y:S04]  /*6570*/  @!P1 ISETP.NE.AND P0, PT, R10, 0x1, PT ;  /* 0x000000010a00980c */ /* 0x000fe80003f05270 */
[----:B---3--:R-:W-:Y:S02]  /*6580*/  @!P1 SHF.R.U32.HI R9, RZ, R0, R11 ;  /* 0x00000000ff099219 */ /* 0x008fe4000001160b */
[----:B--2---:R-:W-:Y:S02]  /*6590*/  @!P1 ISETP.NE.AND P2, PT, R3, 0x1, PT ;  /* 0x000000010300980c */ /* 0x004fe40003f45270 */
[----:B------:R-:W-:Y:S02]  /*65a0*/  @!P1 SEL R9, R8, R9, !P0 ;  /* 0x0000000908099207 */ /* 0x000fe40004000000 */
[----:B------:R-:W-:Y:S02]  /*65b0*/  ELECT P0, URZ, PT ;  /* 0x0000000000ff782f */ /* 0x000fe40003800000 */
[----:B------:R-:W-:Y:S05]  /*65c0*/  @!P1 SEL R14, R13, R14, !P2 ;  /* 0x0000000e0d0e9207 */ /* 0x000fea0005000000 */
[----:B------:R-:W-:Y:S02]  /*65d0*/  @!P1 IMAD.IADD R0, R9, 0x1, -R14 ;  /* 0x0000000109009824 */ /* 0x000fe400078e0a0e */
[----:B------:R-:W-:Y:S02]  /*65e0*/  @!P1 IMAD.IADD R9, R14, 0x1, -R9 ;  /* 0x000000010e099824 */ /* 0x000fe400078e0a09 */
[----:B------:R-:W-:Y:S02]  /*65f0*/  @!P1 IMAD R13, R0, R3, R13 ;  /* 0x00000003000d9224 */ /* 0x000fe400078e020d */
[----:B------:R-:W-:Y:S01]  /*6600*/  @!P1 IMAD R8, R9, R10, R8 ;  /* 0x0000000a09089224 */ /* 0x000fe200078e0208 */
[----:B-1----:R-:W-:Y:S06]  /*6610*/  @!P4 BRA `(.L_x_117) ;  /* 0x000000380054c947 */ /* 0x002fec0003800000 */
.L_x_265:
[----:B------:R-:W-:Y:S02]  /*6620*/  PLOP3.LUT P5, PT, P5, P0, PT, 0xf2, 0x2f ;  /* 0x00000000002f781c */ /* 0x000fe40002fa1e72 */
[----:B------:R-:W-:Y:S02]  /*6630*/  LOP3.LUT R31, R31, 0x1, RZ, 0x3c, !PT ;  /* 0x000000011f1f7812 */ /* 0x000fe400078e3cff */
[----:B------:R-:W-:Y:S09]  /*6640*/  LOP3.LUT R30, R30, 0x1, RZ, 0x3c, !PT ;  /* 0x000000011e1e7812 */ /* 0x000ff200078e3cff */
[----:B------:R-:W-:Y:S01]  /*6650*/  VOTEU.ALL UP1, P5 ;  /* 0x0000000000ff7886 */ /* 0x000fe20002820000 */
[----:B------:R-:W-:Y:S01]  /*6660*/  @!P5 IMAD.SHL.U32 R93, R93, 0x40, RZ ;  /* 0x000000405d5dd824 */ /* 0x000fe200078e00ff */
[----:B------:R-:W-:Y:S01]  /*6670*/  @!P5 IADD3 R3, P0, PT, R32, 0x580, RZ ;  /* 0x000005802003d810 */ /* 0x000fe20007f1e0ff */
[----:B------:R-:W-:Y:S02]  /*6680*/  @!P5 IMAD.SHL.U32 R95, R95, 0x40, RZ ;  /* 0x000000405f5fd824 */ /* 0x000fe400078e00ff */
[----:B------:R-:W2:Y:S01]  /*6690*/  @!UP1 LDCU.128 UR4, c[0x0][0x980] ;  /* 0x00013000ff0497ac */ /* 0x000ea20008000c00 */
[----:B------:R-:W-:Y:S01]  /*66a0*/  @!P5 R2UR UR10, R93 ;  /* 0x000000005d0ad2ca */ /* 0x000fe200000e0000 */
[----:B-1----:R-:W-:Y:S01]  /*66b0*/  @!P5 IMAD.X R0, RZ, RZ, R33, P0 ;  /* 0x000000ffff00d224 */ /* 0x002fe200000e0621 */
[----:B------:R-:W-:Y:S01]  /*66c0*/  @!P5 R2UR UR11, R95 ;  /* 0x000000005f0bd2ca */ /* 0x000fe200000e0000 */
[----:B------:R-:W-:Y:S02]  /*66d0*/  IMAD.IADD R93, R8, 0x1, R79 ;  /* 0x00000001085d7824 */ /* 0x000fe400078e024f */
[----:B------:R-:W-:Y:S01]  /*66e0*/  IMAD.IADD R95, R13, 0x1, R92 ;  /* 0x000000010d5f7824 */ /* 0x000fe200078e025c */
[----:B------:R-:W1:Y:S09]  /*66f0*/  @!UP1 LDCU.64 UR8, c[0x0][0x990] ;  /* 0x00013200ff0897ac */ /* 0x000e720008000a00 */
[----:B--2---:R-:W-:Y:S02]  /*6700*/  UIMAD.WIDE.U32 UR12, UR11, UR5, URZ ;  /* 0x000000050b0c72a5 */ /* 0x004fe4000f8e00ff */
[----:B------:R-:W-:Y:S05]  /*6710*/  @!UP1 UISETP.NE.AND UP0, UPT, UR4, 0x1, UPT ;  /* 0x000000010400988c */ /* 0x000fea000bf05270 */
[----:B------:R-:W-:Y:S02]  /*6720*/  @!UP1 UMOV UR5, UR13 ;  /* 0x0000000d00059c82 */ /* 0x000fe40008000000 */
[----:B------:R-:W-:Y:S01]  /*6730*/  @!UP1 USHF.R.U32.HI UR5, URZ, UR6, UR5 ;  /* 0x00000006ff059299 */ /* 0x000fe20008011605 */
[----:B------:R-:W-:Y:S03]  /*6740*/  @!P5 R2UR UR6, R3 ;  /* 0x000000000306d2ca */ /* 0x000fe600000e0000 */
[----:B------:R-:W-:Y:S02]  /*6750*/  @!UP1 USEL UR12, UR11, UR5, !UP0 ;  /* 0x000000050b0c9287 */ /* 0x000fe4000c000000 */
[----:B------:R-:W-:Y:S01]  /*6760*/  @!UP1 UISETP.NE.AND UP0, UPT, UR7, 0x1, UPT ;  /* 0x000000010700988c */ /* 0x000fe2000bf05270 */
[----:B------:R-:W-:Y:S01]  /*6770*/  @!P5 R2UR UR5, R0 ;  /* 0x000000000005d2ca */ /* 0x000fe200000e0000 */
[----:B-1----:R-:W-:Y:S02]  /*6780*/  UIMAD.WIDE.U32 UR18, UR12, UR8, URZ ;  /* 0x000000080c1272a5 */ /* 0x002fe4000f8e00ff */
[----:B------:R-:W-:Y:S04]  /*6790*/  @!UP1 UIADD3 UR8, UPT, UPT, UR14, 0x400, URZ ;  /* 0x000004000e089890 */ /* 0x000fe8000fffe0ff */
[----:B------:R-:W-:Y:S01]  /*67a0*/  IMAD.U32 R10, RZ, RZ, UR6 ;  /* 0x00000006ff0a7e24 */ /* 0x000fe2000f8e00ff */
[----:B------:R-:W-:Y:S01]  /*67b0*/  @!UP1 UMOV UR13, UR19 ;  /* 0x00000013000d9c82 */ /* 0x000fe20008000000 */
[----:B------:R-:W-:Y:S02]  /*67c0*/  @!UP1 UIADD3 UR6, UPT, UPT, -UR12, URZ, URZ ;  /* 0x000000ff0c069290 */ /* 0x000fe4000fffe1ff */
[----:B------:R-:W-:Y:S01]  /*67d0*/  @!UP1 USHF.R.U32.HI UR9, URZ, UR9, UR13 ;  /* 0x00000009ff099299 */ /* 0x000fe2000801160d */
[----:B------:R-:W-:Y:S01]  /*67e0*/  @!P5 R2UR UR18, R10 ;  /* 0x000000000a12d2ca */ /* 0x000fe200000e0000 */
[----:B------:R-:W-:Y:S01]  /*67f0*/  IMAD.U32 R11, RZ, RZ, UR5 ;  /* 0x00000005ff0b7e24 */ /* 0x000fe2000f8e00ff */
[----:B------:R-:W-:Y:S02]  /*6800*/  @!UP1 UIMAD UR11, UR4, UR6, UR11 ;  /* 0x00000006040b92a4 */ /* 0x000fe4000f8e020b */
[----:B------:R-:W-:Y:S02]  /*6810*/  @!UP1 USEL UR13, UR12, UR9, !UP0 ;  /* 0x000000090c0d9287 */ /* 0x000fe4000c000000 */
[----:B------:R-:W-:Y:S01]  /*6820*/  @!P5 R2UR UR19, R11 ;  /* 0x000000000b13d2ca */ /* 0x000fe200000e0000 */
[----:B------:R-:W-:Y:S02]  /*6830*/  @!UP1 UIADD3 UR9, UPT, UPT, UR14, 0x360, URZ ;  /* 0x000003600e099890 */ /* 0x000fe4000fffe0ff */
[----:B------:R-:W-:Y:S01]  /*6840*/  @!UP1 UIADD3 UR5, UPT, UPT, -UR13, URZ, URZ ;  /* 0x000000ff0d059290 */ /* 0x000fe2000fffe1ff */
[----:B------:R-:W-:Y:S03]  /*6850*/  VOTEU.ALL UP0, P5 ;  /* 0x0000000000ff7886 */ /* 0x000fe60002800000 */
[----:B------:R-:W-:Y:S02]  /*6860*/  @!UP1 UIMAD UR12, UR7, UR5, UR12 ;  /* 0x00000005070c92a4 */ /* 0x000fe4000f8e020c */
[----:B------:R-:W-:Y:S04]  /*6870*/  @!UP1 UPRMT UR5, URZ, 0x40, URZ ;  /* 0x00000040ff059896 */ /* 0x000fe800080000ff */
[----:B------:R-:W-:Y:S09]  /*6880*/  @!UP1 UPRMT UR4, UR5, 0x5410, URZ ;  /* 0x0000541005049896 */ /* 0x000ff200080000ff */
[----:B------:R3:W-:Y:S01]  /*6890*/  @!UP0 UTMALDG.4D.IM2COL [UR8], [UR18], UR4 ;  /* 0x00000008120083b4 */ /* 0x0007e20008058004 */
[----:B------:R3:W-:Y:S01]  /*68a0*/  @!P5 SYNCS.ARRIVE.TRANS64.RED.A0TR RZ, [UR14+0x360], R28 ;  /* 0x0003601cffffd9a7 */ /* 0x0007e2000830040e */
[----:B------:R-:W-:Y:S01]  /*68b0*/  UPLOP3.LUT UP0, UPT, UPT, UPT, UPT, 0x80, 0x8 ;  /* 0x000000000008789c */ /* 0x000fe20003f0f070 */
[----:B------:R-:W-:Y:S01]  /*68c0*/  SYNCS.ARRIVE.TRANS64.RED.A1T0 RZ, [UR48], RZ ;  /* 0x000000ffffff79a7 */ /* 0x000fe20008100430 */
[----:B------:R-:W-:Y:S09]  /*68d0*/  @P3 BRA `(.L_x_118) ;  /* 0xfffffff400a03947 */ /* 0x000ff2000383ffff */
[----:B------:R-:W-:Y:S07]  /*68e0*/  MOV R0, UR14 ;  /* 0x0000000e00007c02 */ /* 0x000fee0008000f00 */
.L_x_119:
[----:B-1----:R-:W-:-:S04]  /*68f0*/  SHF.L.U32 R3, R31, 0x1f, RZ ;  /* 0x0000001f1f037819 */ /* 0x002fc800000006ff */
[----:B------:R1:W2:Y:S03]  /*6900*/  SYNCS.PHASECHK.TRANS64.TRYWAIT P0, [R0+URZ+0x368], R3 ;  /* 0x00036803000075a7 */ /* 0x0002a600080011ff */
[----:B--2---:R-:W-:Y:S05]  /*6910*/  @!P0 NANOSLEEP.SYNCS 0x989680 ;  /* 0x009896800000895d */ /* 0x004fea0003900000 */
[----:B------:R-:W2:Y:S02]  /*6920*/  @!P0 SYNCS.PHASECHK.TRANS64 P0, [R0+URZ+0x368], R3 ;  /* 0x00036803000085a7 */ /* 0x000ea400080010ff */
[----:B--23--:R-:W-:Y:S05]  /*6930*/  @P0 EXIT ;  /* 0x000000000000094d */ /* 0x00cfea0003800000 */
[----:B------:R-:W-:Y:S05]  /*6940*/  BRA `(.L_x_119) ;  /* 0xfffffffc00e87947 */ /* 0x000fea000383ffff */
.L_x_110:
[----:B------:R-:W-:-:S06]  /*6950*/  UISETP.GE.AND UP0, UPT, UR6, 0x4, UPT ;  /* 0x000000040600788c */ /* 0x000fcc000bf06270 */
[----:B------:R-:W-:-:S13]  /*6960*/  PLOP3.LUT P0, PT, PT, PT, UP0, 0x80, 0x8 ;  /* 0x000000000008781c */ /* 0x000fda0003f0f008 */
[----:B------:R-:W-:Y:S05]  /*6970*/  @!P0 EXIT ;  /* 0x000000000000894d */ /* 0x000fea0003800000 */
[----:B------:R-:W-:Y:S01]  /*6980*/  BAR.SYNC.DEFER_BLOCKING 0x6, 0xa0 ;  /* 0x0182800000007b1d */ /* 0x000fe20000010000 */
[C---:B------:R-:W-:Y:S01]  /*6990*/  IMAD.SHL.U32 R7, R99.reuse, 0x40, RZ ;  /* 0x0000004063077824 */ /* 0x040fe200078e00ff */
[----:B------:R-:W-:Y:S01]  /*69a0*/  CS2R R100, SRZ ;  /* 0x0000000000647805 */ /* 0x000fe2000001ff00 */
[C---:B------:R-:W-:Y:S02]  /*69b0*/  IMAD.SHL.U32 R0, R99.reuse, 0x2, RZ ;  /* 0x0000000263007824 */ /* 0x040fe400078e00ff */
[----:B------:R-:W-:Y:S01]  /*69c0*/  IMAD.SHL.U32 R104, R99, 0x20, RZ ;  /* 0x0000002063687824 */ /* 0x000fe200078e00ff */
[----:B------:R-:W-:Y:S01]  /*69d0*/  UMOV UR47, 0x400 ;  /* 0x00000400002f7882 */ /* 0x000fe20000000000 */
[----:B------:R-:W-:Y:S01]  /*69e0*/  LOP3.LUT R3, R7, 0x180, RZ, 0xc0, !PT ;  /* 0x0000018007037812 */ /* 0x000fe200078ec0ff */
[----:B------:R-:W-:Y:S01]  /*69f0*/  ULEA UR47, UR48, UR47, 0x18 ;  /* 0x0000002f302f7291 */ /* 0x000fe2000f8ec0ff */
[----:B------:R-:W1:Y:S01]  /*6a00*/  LDC R97, c[0x0][0x370] ;  /* 0x0000dc00ff617b82 */ /* 0x000e620000000800 */
[----:B------:R-:W-:Y:S01]  /*6a10*/  LOP3.LUT R104, R104, 0xc00, RZ, 0xc0, !PT ;  /* 0x00000c0068687812 */ /* 0x000fe200078ec0ff */
[----:B------:R-:W-:Y:S01]  /*6a20*/  IMAD.SHL.U32 R5, R99, 0x8, RZ ;  /* 0x0000000863057824 */ /* 0x000fe200078e00ff */
[----:B------:R-:W-:Y:S01]  /*6a30*/  LOP3.LUT R0, R3, 0x20, R0, 0xf8, !PT ;  /* 0x0000002003007812 */ /* 0x000fe200078ef800 */
[----:B------:R-:W-:Y:S01]  /*6a40*/  UIADD3 UR4, UPT, UPT, UR47, 0x1400, URZ ;  /* 0x000014002f047890 */ /* 0x000fe2000fffe0ff */
[----:B------:R-:W-:Y:S01]  /*6a50*/  LOP3.LUT R104, R104, 0x40, R7, 0xf8, !PT ;  /* 0x0000004068687812 */ /* 0x000fe200078ef807 */
[C---:B------:R-:W-:Y:S01]  /*6a60*/  IMAD.U32 R46, R99.reuse, 0x10000, RZ ;  /* 0x00010000632e7824 */ /* 0x040fe200078e00ff */
[----:B------:R-:W-:Y:S01]  /*6a70*/  LOP3.LUT R5, R0, 0x30, R5, 0x78, !PT ;  /* 0x0000003000057812 */ /* 0x000fe200078e7805 */
[----:B------:R-:W2:Y:S01]  /*6a80*/  LDC R42, c[0x0][0xb0c] ;  /* 0x0002c300ff2a7b82 */ /* 0x000ea20000000800 */
[----:B------:R-:W-:Y:S01]  /*6a90*/  LOP3.LUT R104, R104, 0x200, R7, 0xf8, !PT ;  /* 0x0000020068687812 */ /* 0x000fe200078ef807 */
[----:B------:R-:W-:Y:S01]  /*6aa0*/  IMAD.SHL.U32 R0, R99, 0x10, RZ ;  /* 0x0000001063007824 */ /* 0x000fe200078e00ff */
[----:B------:R-:W-:Y:S01]  /*6ab0*/  LOP3.LUT R46, R46, 0x600000, RZ, 0xc0, !PT ;  /* 0x006000002e2e7812 */ /* 0x000fe200078ec0ff */
[----:B------:R-:W-:Y:S01]  /*6ac0*/  IMAD.MOV.U32 R44, RZ, RZ, RZ ;  /* 0x000000ffff2c7224 */ /* 0x000fe200078e00ff */
[----:B------:R-:W-:Y:S01]  /*6ad0*/  LOP3.LUT R104, R104, R5, RZ, 0xfc, !PT ;  /* 0x0000000568687212 */ /* 0x000fe200078efcff */
[----:B------:R-:W-:Y:S01]  /*6ae0*/  IMAD.MOV.U32 R102, RZ, RZ, RZ ;  /* 0x000000ffff667224 */ /* 0x000fe200078e00ff */
[----:B------:R-:W4:Y:S01]  /*6af0*/  LDS R2, [UR47+0x3d0] ;  /* 0x0003d02fff027984 */ /* 0x000f220008000800 */
[----:B------:R-:W1:Y:S01]  /*6b00*/  LDC R96, c[0x0][0xb20] ;  /* 0x0002c800ff607b82 */ /* 0x000e620000000800 */
[----:B------:R-:W-:Y:S01]  /*6b10*/  LOP3.LUT R0, R0, 0x20, RZ, 0xc0, !PT ;  /* 0x0000002000007812 */ /* 0x000fe200078ec0ff */
[----:B------:R-:W-:Y:S01]  /*6b20*/  VIADD R103, R104, UR47 ;  /* 0x0000002f68677c36 */ /* 0x000fe20008000000 */
[----:B------:R-:W1:Y:S01]  /*6b30*/  LDCU.64 UR50, c[0x0][0x348] ;  /* 0x00006900ff3277ac */ /* 0x000e620008000a00 */
[----:B------:R-:W-:-:S03]  /*6b40*/  IMAD.U32 R108, RZ, RZ, UR4 ;  /* 0x00000004ff6c7e24 */ /* 0x000fc6000f8e00ff */
[----:B------:R-:W-:Y:S01]  /*6b50*/  IADD3 R103, PT, PT, -R0, 0x400, R103 ;  /* 0x0000040000677810 */ /* 0x000fe20007ffe167 */
[----:B------:R-:W1:Y:S01]  /*6b60*/  LDC R41, c[0x0][0xb30] ;  /* 0x0002cc00ff297b82 */ /* 0x000e620000000800 */
[----:B------:R-:W1:Y:S01]  /*6b70*/  LDCU.64 UR36, c[0x0][0x888] ;  /* 0x00011100ff2477ac */ /* 0x000e620008000a00 */
[----:B------:R-:W1:Y:S06]  /*6b80*/  LDCU.64 UR42, c[0x0][0x890] ;  /* 0x00011200ff2a77ac */ /* 0x000e6c0008000a00 */
[----:B------:R-:W1:Y:S01]  /*6b90*/  LDC.64 R80, c[0x0][0xb10] ;  /* 0x0002c400ff507b82 */ /* 0x000e620000000a00 */
[----:B------:R-:W1:Y:S01]  /*6ba0*/  LDCU.64 UR40, c[0x0][0x8b0] ;  /* 0x00011600ff2877ac */ /* 0x000e620008000a00 */
[----:B------:R-:W1:Y:S06]  /*6bb0*/  LDCU.64 UR38, c[0x0][0x8a8] ;  /* 0x00011500ff2677ac */ /* 0x000e6c0008000a00 */
[----:B------:R-:W1:Y:S01]  /*6bc0*/  LDC.64 R38, c[0x0][0xb18] ;  /* 0x0002c600ff267b82 */ /* 0x000e620000000a00 */
[----:B------:R-:W-:-:S07]  /*6bd0*/  UIADD3 UR46, UPT, UPT, UR47, 0x400, URZ ;  /* 0x000004002f2e7890 */ /* 0x000fce000fffe0ff */
[----:B------:R-:W1:Y:S01]  /*6be0*/  LDC.64 R36, c[0x0][0xb28] ;  /* 0x0002ca00ff247b82 */ /* 0x000e620000000a00 */
[C---:B----4-:R-:W-:Y:S01]  /*6bf0*/  VIADD R3, R2.reuse, 0x40 ;  /* 0x0000004002037836 */ /* 0x050fe20000000000 */
[----:B------:R-:W-:-:S06]  /*6c00*/  LOP3.LUT R2, R2, 0xffff, RZ, 0xc0, !PT ;  /* 0x0000ffff02027812 */ /* 0x000fcc00078ec0ff */
[----:B------:R-:W4:Y:S01]  /*6c10*/  LDC.64 R86, c[0x0][0xa80] ;  /* 0x0002a000ff567b82 */ /* 0x000f220000000a00 */
[----:B------:R-:W-:-:S05]  /*6c20*/  LOP3.LUT R3, R3, 0xffff, RZ, 0xc0, !PT ;  /* 0x0000ffff03037812 */ /* 0x000fca00078ec0ff */
[----:B------:R1:W-:Y:S02]  /*6c30*/  STL.64 [R1], R2 ;  /* 0x0000000201007387 */ /* 0x0003e40000100a00 */
[----:B------:R-:W1:Y:S08]  /*6c40*/  LDC.64 R84, c[0x0][0xa88] ;  /* 0x0002a200ff547b82 */ /* 0x000e700000000a00 */
[----:B------:R-:W1:Y:S08]  /*6c50*/  LDC.64 R82, c[0x0][0xa90] ;  /* 0x0002a400ff527b82 */ /* 0x000e700000000a00 */
[----:B--2---:R-:W1:Y:S02]  /*6c60*/  LDC R98, c[0x0][0x374] ;  /* 0x0000dd00ff627b82 */ /* 0x004e640000000800 */
.L_x_137:
[----:B-1----:R-:W-:Y:S04]  /*6c70*/  SHF.L.U32 R3, R101, 0x1f, RZ ;  /* 0x0000001f65037819 */ /* 0x002fe800000006ff */
[----:B------:R-:W1:Y:S02]  /*6c80*/  SYNCS.PHASECHK.TRANS64.TRYWAIT P0, [UR47+0x380], R3 ;  /* 0x00038003ff0075a7 */ /* 0x000e64000800112f */
[----:B-12---:R-:W-:Y:S05]  /*6c90*/  @!P0 BRA `(.L_x_120) ;  /* 0x0000003000cc8947 */ /* 0x006fea0003800000 */
.L_x_267:
[----:B------:R-:W2:Y:S01]  /*6ca0*/  LDC.64 R12, c[0x0][0xb10] ;  /* 0x0002c400ff0c7b82 */ /* 0x000ea20000000a00 */
[----:B------:R-:W4:Y:S01]  /*6cb0*/  LDS.128 R20, [UR47+0x3c0] ;  /* 0x0003c02fff147984 */ /* 0x000f220008000c00 */
[----:B------:R-:W-:Y:S01]  /*6cc0*/  UIADD3 UR4, UPT, UPT, UR47, 0x388, URZ ;  /* 0x000003882f047890 */ /* 0x000fe2000fffe0ff */
[----:B-1----:R-:W-:Y:S01]  /*6cd0*/  IMAD R0, R44, 0x4, R1 ;  /* 0x000000042c007824 */ /* 0x002fe200078e0201 */
[----:B------:R-:W-:Y:S04]  /*6ce0*/  ISETP.NE.AND P1, PT, R41, 0x1, PT ;  /* 0x000000012900780c */ /* 0x000fe80003f25270 */
[----:B------:R-:W1:Y:S01]  /*6cf0*/  LDC.64 R10, c[0x0][0xb18] ;  /* 0x0002c600ff0a7b82 */ /* 0x000e620000000a00 */
[----:B------:R-:W-:Y:S01]  /*6d00*/  UPRMT UR4, URZ, 0x654, UR4 ;  /* 0x00000654ff047896 */ /* 0x000fe20008000004 */
[----:B---3--:R-:W-:Y:S01]  /*6d10*/  ISETP.GE.AND P0, PT, R40, 0x1, PT ;  /* 0x000000012800780c */ /* 0x008fe20003f06270 */
[----:B------:R-:W-:Y:S01]  /*6d20*/  @!PT LDS RZ, [RZ] ;  /* 0x00000000fffff984 */ /* 0x000fe20000000800 */
[----:B------:R-:W-:Y:S01]  /*6d30*/  @!PT LDS RZ, [RZ] ;  /* 0x00000000fffff984 */ /* 0x000fe20000000800 */
[----:B------:R-:W-:Y:S01]  /*6d40*/  @!PT LDS RZ, [RZ] ;  /* 0x00000000fffff984 */ /* 0x000fe20000000800 */
[----:B------:R-:W-:Y:S01]  /*6d50*/  @!PT LDS RZ, [RZ] ;  /* 0x00000000fffff984 */ /* 0x000fe20000000800 */
[----:B------:R3:W-:Y:S06]  /*6d60*/  MEMBAR.ALL.CTA ;  /* 0x0000000000007992 */ /* 0x0007ec0000008000 */
[----:B---3--:R-:W3:Y:S01]  /*6d70*/  FENCE.VIEW.ASYNC.S ;  /* 0x00000000000073c6 */ /* 0x008ee20000000000 */
[----:B------:R-:W1:Y:S08]  /*6d80*/  @!P1 LDC R14, c[0x0][0xb20] ;  /* 0x0002c800ff0e9b82 */ /* 0x000e700000000800 */
[----:B------:R-:W1:Y:S01]  /*6d90*/  @!P1 LDC R9, c[0x0][0xb0c] ;  /* 0x0002c300ff099b82 */ /* 0x000e620000000800 */
[----:B---3--:R-:W-:Y:S01]  /*6da0*/  SYNCS.ARRIVE.TRANS64.RED.A1T0 RZ, [UR4], RZ ;  /* 0x000000ffffff79a7 */ /* 0x008fe20008100404 */
[----:B------:R3:W5:Y:S01]  /*6db0*/  LDL R17, [R0] ;  /* 0x0000000000117983 */ /* 0x0007620000100800 */
[----:B----4-:R-:W-:Y:S04]  /*6dc0*/  LOP3.LUT P4, RZ, R22, 0x1, RZ, 0xc0, !PT ;  /* 0x0000000116ff7812 */ /* 0x010fe8000788c0ff */
[----:B------:R-:W-:Y:S09]  /*6dd0*/  P2R R109, PR, RZ, 0x10 ;  /* 0x00000010ff6d7803 */ /* 0x000ff20000000000 */
[----:B------:R-:W-:Y:S02]  /*6de0*/  @P4 MOV R45, R20 ;  /* 0x00000014002d4202 */ /* 0x000fe40000000f00 */
[----:B------:R-:W-:Y:S01]  /*6df0*/  @P4 LOP3.LUT R43, R21, 0xffff, RZ, 0xc0, !PT ;  /* 0x0000ffff152b4812 */ /* 0x000fe200078ec0ff */
[----:B--23--:R-:W-:Y:S06]  /*6e00*/  @!P0 BRA `(.L_x_121) ;  /* 0x0000000000a48947 */ /* 0x00cfec0003800000 */
        /* <DEDUP_REMOVED lines=8> */
[----:B------:R-:W-:Y:S01]  /*6e90*/  SEL R3, R98, R25, !P0 ;  /* 0x0000001962037207 */ /* 0x000fe20004000000 */
[----:B------:R-:W-:Y:S01]  /*6ea0*/  IMAD.HI.U32 R25, R43, R39, RZ ;  /* 0x000000272b197227 */ /* 0x000fe200078e00ff */
[----:B------:R-:W-:Y:S02]  /*6eb0*/  SEL R7, R97, R16, !P3 ;  /* 0x0000001061077207 */ /* 0x000fe40005800000 */
[----:B------:R-:W-:Y:S01]  /*6ec0*/  SHF.R.U32.HI R24, RZ, R81, R24 ;  /* 0x00000051ff187219 */ /* 0x000fe20000011618 */
[-C--:B------:R-:W-:Y:S04]  /*6ed0*/  IMAD.HI.U32 R16, R3, R36.reuse, RZ ;  /* 0x0000002403107227 */ /* 0x080fe800078e00ff */
[----:B------:R-:W-:Y:S01]  /*6ee0*/  IMAD.HI.U32 R18, R7, R36, RZ ;  /* 0x0000002407127227 */ /* 0x000fe200078e00ff */
[-C--:B------:R-:W-:Y:S02]  /*6ef0*/  @P2 SHF.R.U32.HI R3, RZ, R37.reuse, R16 ;  /* 0x00000025ff032219 */ /* 0x080fe40000011610 */
[----:B------:R-:W-:Y:S02]  /*6f00*/  SHF.R.U32.HI R16, RZ, R96, R25 ;  /* 0x00000060ff107219 */ /* 0x000fe40000011619 */
[----:B------:R-:W-:Y:S01]  /*6f10*/  @P2 SHF.R.U32.HI R7, RZ, R37, R18 ;  /* 0x00000025ff072219 */ /* 0x000fe20000011612 */
[C---:B------:R-:W-:Y:S01]  /*6f20*/  IMAD R2, R40.reuse, R3, RZ ;  /* 0x0000000328027224 */ /* 0x040fe200078e02ff */
[----:B------:R-:W-:Y:S02]  /*6f30*/  SEL R5, R43, R16, !P0 ;  /* 0x000000102b057207 */ /* 0x000fe40004000000 */
[----:B------:R-:W-:Y:S01]  /*6f40*/  SEL R3, R45, R24, !P3 ;  /* 0x000000182d037207 */ /* 0x000fe20005800000 */
[----:B------:R-:W-:Y:S01]  /*6f50*/  IMAD R4, R40, R7, RZ ;  /* 0x0000000728047224 */ /* 0x000fe200078e02ff */
[C---:B------:R-:W-:Y:S01]  /*6f60*/  ISETP.GE.AND P0, PT, R5.reuse, R2, PT ;  /* 0x000000020500720c */ /* 0x040fe20003f06270 */
[----:B------:R-:W-:Y:S03]  /*6f70*/  IMAD.HI.U32 R6, R5, R36, RZ ;  /* 0x0000002405067227 */ /* 0x000fe600078e00ff */
[----:B------:R-:W-:Y:S01]  /*6f80*/  ISETP.GE.OR P0, PT, R3, R4, P0 ;  /* 0x000000040300720c */ /* 0x000fe20000706670 */
[----:B------:R-:W-:Y:S01]  /*6f90*/  IMAD.MOV R4, RZ, RZ, -R3 ;  /* 0x000000ffff047224 */ /* 0x000fe200078e0a03 */
[-C--:B------:R-:W-:Y:S03]  /*6fa0*/  SHF.R.U32.HI R6, RZ, R37.reuse, R6 ;  /* 0x00000025ff067219 */ /* 0x080fe60000011606 */
[----:B------:R-:W-:Y:S01]  /*6fb0*/  IMAD R45, R42, R4, R45 ;  /* 0x000000042a2d7224 */ /* 0x000fe200078e022d */
[----:B------:R-:W-:Y:S05]  /*6fc0*/  SEL R15, R5, R6, !P2 ;  /* 0x00000006050f7207 */ /* 0x000fea0005000000 */
[----:B------:R-:W-:Y:S02]  /*6fd0*/  IMAD.MOV R6, RZ, RZ, -R15 ;  /* 0x000000ffff067224 */ /* 0x000fe400078e0a0f */
[C---:B------:R-:W-:Y:S04]  /*6fe0*/  @!P0 IMAD.HI.U32 R2, R3.reuse, R36, RZ ;  /* 0x0000002403028227 */ /* 0x040fe800078e00ff */
[----:B------:R-:W-:Y:S01]  /*6ff0*/  IMAD R6, R40, R6, R5 ;  /* 0x0000000628067224 */ /* 0x000fe200078e0205 */
[----:B------:R-:W-:Y:S04]  /*7000*/  @!P0 SHF.R.U32.HI R2, RZ, R37, R2 ;  /* 0x00000025ff028219 */ /* 0x000fe80000011602 */
[----:B------:R-:W-:Y:S02]  /*7010*/  @!P0 SEL R0, R3, R2, !P2 ;  /* 0x0000000203008207 */ /* 0x000fe40005000000 */
[----:B------:R-:W-:Y:S02]  /*7020*/  IADD3 R2, PT, PT, -R5, RZ, RZ ;  /* 0x000000ff05027210 */ /* 0x000fe40007ffe1ff */
[----:B------:R-:W-:Y:S01]  /*7030*/  @!P0 IADD3 R8, PT, PT, R15, -R0, RZ ;  /* 0x800000000f088210 */ /* 0x000fe20007ffe0ff */
[----:B------:R-:W-:Y:S02]  /*7040*/  @!P0 IMAD R0, R7, R6, R0 ;  /* 0x0000000607008224 */ /* 0x000fe400078e0200 */
[----:B------:R-:W-:Y:S02]  /*7050*/  IMAD R43, R38, R2, R43 ;  /* 0x00000002262b7224 */ /* 0x000fe400078e022b */
[----:B------:R-:W-:Y:S02]  /*7060*/  @!P0 IMAD R5, R8, R40, R3 ;  /* 0x0000002808058224 */ /* 0x000fe400078e0203 */
[----:B------:R-:W-:Y:S04]  /*7070*/  @!P0 IMAD.MOV.U32 R3, RZ, RZ, R0 ;  /* 0x000000ffff038224 */ /* 0x000fe800078e0000 */
[----:B------:R-:W-:Y:S02]  /*7080*/  IMAD R45, R3, R42, R45 ;  /* 0x0000002a032d7224 */ /* 0x000fe400078e022d */
[----:B------:R-:W-:Y:S07]  /*7090*/  IMAD R43, R5, R38, R43 ;  /* 0x00000026052b7224 */ /* 0x000fee00078e022b */
.L_x_121:
[----:B------:R-:W-:Y:S01]  /*70a0*/  @!P1 IMAD.HI.U32 R0, R45, R12, RZ ;  /* 0x0000000c2d009227 */ /* 0x000fe200078e00ff */
[----:B-1----:R-:W-:Y:S01]  /*70b0*/  @!P1 ISETP.NE.AND P0, PT, R10, 0x1, PT ;  /* 0x000000010a00980c */ /* 0x002fe20003f05270 */
[----:B------:R-:W-:Y:S01]  /*70c0*/  ULOP3.LUT UP0, URZ, UR46, 0x1b0, URZ, 0xc0, !UPT ;  /* 0x000001b02eff7892 */ /* 0x000fe2000f80c0ff */
[----:B------:R-:W-:Y:S01]  /*70d0*/  @!P1 ISETP.NE.AND P2, PT, R9, 0x1, PT ;  /* 0x000000010900980c */ /* 0x000fe20003f45270 */
[----:B------:R-:W-:Y:S01]  /*70e0*/  @!P1 IMAD.HI.U32 R3, R43, R11, RZ ;  /* 0x0000000b2b039227 */ /* 0x000fe200078e00ff */
[----:B------:R-:W-:Y:S02]  /*70f0*/  @!P1 SHF.R.U32.HI R0, RZ, R13, R0 ;  /* 0x0000000dff009219 */ /* 0x000fe40000011600 */
[----:B------:R-:W-:Y:S02]  /*7100*/  @P4 SHF.R.U32.HI R107, RZ, 0x10, R21 ;  /* 0x00000010ff6b4819 */ /* 0x000fe40000011615 */
[----:B------:R-:W-:Y:S02]  /*7110*/  @!P1 SHF.R.U32.HI R2, RZ, R14, R3 ;  /* 0x0000000eff029219 */ /* 0x000fe40000011603 */
[----:B------:R-:W-:Y:S02]  /*7120*/  @!P1 SEL R3, R45, R0, !P2 ;  /* 0x000000002d039207 */ /* 0x000fe40005000000 */
[----:B------:R-:W-:Y:S05]  /*7130*/  @!P1 SEL R2, R43, R2, !P0 ;  /* 0x000000022b029207 */ /* 0x000fea0004000000 */
[----:B------:R-:W-:Y:S02]  /*7140*/  @!P1 IMAD.IADD R0, R2, 0x1, -R3 ;  /* 0x0000000102009824 */ /* 0x000fe400078e0a03 */
[----:B------:R-:W-:Y:S02]  /*7150*/  @!P1 IMAD.IADD R2, R3, 0x1, -R2 ;  /* 0x0000000103029824 */ /* 0x000fe400078e0a02 */
[----:B------:R-:W-:Y:S02]  /*7160*/  @!P1 IMAD R45, R0, R9, R45 ;  /* 0x00000009002d9224 */ /* 0x000fe400078e022d */
[----:B------:R-:W-:Y:S01]  /*7170*/  @!P1 IMAD R43, R2, R10, R43 ;  /* 0x0000000a022b9224 */ /* 0x000fe200078e022b */
[----:B------:R-:W-:Y:S06]  /*7180*/  BRA.U !UP0, `(.L_x_122) ;  /* 0x0000000108407547 */ /* 0x000fec000b800000 */
[----:B------:R-:W1:Y:S01]  /*7190*/  LDCU.64 UR8, c[0x4][0x80] ;  /* 0x01001000ff0877ac */ /* 0x000e620008000a00 */
[----:B------:R-:W-:Y:S01]  /*71a0*/  MOV R3, 0x0 ;  /* 0x0000000000037802 */ /* 0x000fe20000000f00 */
[----:B------:R-:W-:Y:S02]  /*71b0*/  HFMA2 R12, -RZ, RZ, 0, 5.9604644775390625e-08 ;  /* 0x00000001ff0c7431 */ /* 0x000fe400000001ff */
[----:B------:R-:W-:Y:S02]  /*71c0*/  IMAD.MOV.U32 R8, RZ, RZ, 0x70 ;  /* 0x00000070ff087424 */ /* 0x000fe400078e00ff */
[----:B------:R-:W-:Y:S01]  /*71d0*/  IMAD.MOV.U32 R13, RZ, RZ, RZ ;  /* 0x000000ffff0d7224 */ /* 0x000fe200078e00ff */
[----:B------:R-:W2:Y:S01]  /*71e0*/  LDCU.64 UR6, c[0x4][0x88] ;  /* 0x01001100ff0677ac */ /* 0x000ea20008000a00 */
[----:B------:R-:W3:Y:S01]  /*71f0*/  LDC.64 R2, c[0x4][R3] ;  /* 0x0100000003027b82 */ /* 0x000ee20000000a00 */
[----:B------:R-:W4:Y:S01]  /*7200*/  LDCU.64 UR4, c[0x4][0x8] ;  /* 0x01000100ff0477ac */ /* 0x000f220008000a00 */
[----:B-1----:R-:W-:Y:S01]  /*7210*/  MOV R5, UR9 ;  /* 0x0000000900057c02 */ /* 0x002fe20008000f00 */
[----:B------:R-:W-:Y:S01]  /*7220*/  IMAD.U32 R4, RZ, RZ, UR8 ;  /* 0x00000008ff047e24 */ /* 0x000fe2000f8e00ff */
[----:B--2---:R-:W-:Y:S01]  /*7230*/  MOV R7, UR7 ;  /* 0x0000000700077c02 */ /* 0x004fe20008000f00 */
[----:B------:R-:W-:Y:S01]  /*7240*/  IMAD.U32 R6, RZ, RZ, UR6 ;  /* 0x00000006ff067e24 */ /* 0x000fe2000f8e00ff */
[----:B----4-:R-:W-:Y:S01]  /*7250*/  MOV R11, UR5 ;  /* 0x00000005000b7c02 */ /* 0x010fe20008000f00 */
[----:B------:R-:W-:Y:S02]  /*7260*/  IMAD.U32 R10, RZ, RZ, UR4 ;  /* 0x00000004ff0a7e24 */ /* 0x000fe4000f8e00ff */
[----:B------:R-:W-:Y:S07]  /*7270*/  LEPC R20, `(.L_x_122) ;  /* 0x000000001014794e */ /* 0x000fee0000000000 */
[----:B---3-5:R-:W-:Y:S05]  /*7280*/  CALL.ABS.NOINC R2 ;  /* 0x0000000002007343 */ /* 0x028fea0003c00000 */
.L_x_122:
[----:B------:R-:W-:Y:S01]  /*7290*/  LOP3.LUT P0, RZ, R108, 0x1b0, RZ, 0xc0, !PT ;  /* 0x000001b06cff7812 */ /* 0x000fe2000780c0ff */
[----:B------:R-:W-:Y:S11]  /*72a0*/  BSSY.RECONVERGENT B6, `(.L_x_123) ;  /* 0x0000013000067945 */ /* 0x000ff60003800200 */
[----:B------:R-:W-:Y:S01]  /*72b0*/  @!UPT UIADD3 URZ, UPT, UPT, URZ, URZ, URZ ;  /* 0x000000fffffff290 */ /* 0x000fe2000fffe0ff */
[----:B------:R-:W-:Y:S05]  /*72c0*/  @!P0 BRA `(.L_x_124) ;  /* 0x0000000000408947 */ /* 0x000fea0003800000 */
        /* <DEDUP_REMOVED lines=16> */
.L_x_124:
[----:B------:R-:W-:Y:S05]  /*73d0*/  BSYNC.RECONVERGENT B6 ;  /* 0x0000000000067941 */ /* 0x000fea0003800200 */
.L_x_123:
[----:B------:R-:W-:Y:S01]  /*73e0*/  ISETP.NE.AND P6, PT, R106, RZ, PT ;  /* 0x000000ff6a00720c */ /* 0x000fe20003fc5270 */
[----:B------:R-:W-:Y:S01]  /*73f0*/  UISETP.NE.U32.AND UP0, UPT, UR40, URZ, UPT ;  /* 0x000000ff2800728c */ /* 0x000fe2000bf05070 */
[----:B------:R-:W-:Y:S02]  /*7400*/  ISETP.NE.U32.AND P2, PT, RZ, UR42, PT ;  /* 0x0000002aff007c0c */ /* 0x000fe4000bf45070 */
[----:B------:R-:W-:Y:S01]  /*7410*/  PLOP3.LUT P0, PT, PT, PT, PT, 0x8, 0x80 ;  /* 0x000000000080781c */ /* 0x000fe20003f0e170 */
[----:B------:R-:W-:Y:S01]  /*7420*/  UISETP.NE.AND.EX UP0, UPT, UR41, URZ, UPT, UP0 ;  /* 0x000000ff2900728c */ /* 0x000fe2000bf05300 */
[----:B------:R-:W-:Y:S07]  /*7430*/  ISETP.NE.AND.EX P2, PT, RZ, UR43, PT, P2 ;  /* 0x0000002bff007c0c */ /* 0x000fee000bf45320 */
[----:B------:R-:W1:Y:S01]  /*7440*/  @P6 LDC.64 R2, c[0x0][0x888] ;  /* 0x00022200ff026b82 */ /* 0x000e620000000a00 */
[----:B------:R-:W-:Y:S02]  /*7450*/  @P6 PLOP3.LUT P0, PT, P2, PT, PT, 0x80, 0x8 ;  /* 0x000000000008681c */ /* 0x000fe4000170f070 */
[----:B-1----:R-:W-:Y:S04]  /*7460*/  @P6 ISETP.NE.U32.AND P1, PT, R2, RZ, PT ;  /* 0x000000ff0200620c */ /* 0x002fe80003f25070 */
[----:B------:R-:W-:Y:S01]  /*7470*/  @P6 ISETP.NE.AND.EX P1, PT, R3, RZ, PT, P1 ;  /* 0x000000ff0300620c */ /* 0x000fe20003f25310 */
[----:B------:R-:W-:Y:S01]  /*7480*/  @!UPT UIADD3 URZ, UPT, UPT, URZ, URZ, URZ ;  /* 0x000000fffffff290 */ /* 0x000fe2000fffe0ff */
[----:B------:R-:W-:Y:S11]  /*7490*/  @!P2 BRA `(.L_x_125) ;  /* 0x00000000002ca947 */ /* 0x000ff60003800000 */
[----:B------:R-:W-:Y:S01]  /*74a0*/  ISETP.NE.U32.AND P3, PT, RZ, UR36, PT ;  /* 0x00000024ff007c0c */ /* 0x000fe2000bf65070 */
[----:B------:R-:W-:Y:S03]  /*74b0*/  IMAD.MOV.U32 R94, RZ, RZ, 0x1 ;  /* 0x00000001ff5e7424 */ /* 0x000fe600078e00ff */
[----:B------:R-:W-:Y:S11]  /*74c0*/  ISETP.NE.AND.EX P3, PT, RZ, UR37, PT, P3 ;  /* 0x00000025ff007c0c */ /* 0x000ff6000bf65330 */
[----:B------:R-:W-:Y:S02]  /*74d0*/  @!UPT UIADD3 URZ, UPT, UPT, URZ, URZ, URZ ;  /* 0x000000fffffff290 */ /* 0x000fe4000fffe0ff */
[----:B------:R-:W1:Y:S01]  /*74e0*/  @P3 LDC.64 R2, c[0x0][0x888] ;  /* 0x00022200ff023b82 */ /* 0x000e620000000a00 */
[----:B------:R-:W-:Y:S04]  /*74f0*/  @P3 IMAD R0, R19, UR42, RZ ;  /* 0x0000002a13003c24 */ /* 0x000fe8000f8e02ff */
[----:B-1----:R-:W-:Y:S04]  /*7500*/  @P3 IMAD.WIDE R2, R0, 0x4, R2 ;  /* 0x0000000400023825 */ /* 0x002fe800078e0202 */
[----:B------:R-:W-:Y:S01]  /*7510*/  HFMA2 R0, -RZ, RZ, 0, 5.9604644775390625e-08 ;  /* 0x00000001ff007431 */ /* 0x000fe200000001ff */
[----:B-----5:R1:W5:Y:S04]  /*7520*/  @P3 LDG.E R49, desc[UR44][R2.64] ;  /* 0x0000002c02313981 */ /* 0x020368000c1e1900 */
[----:B------:R-:W-:Y:S01]  /*7530*/  @!P3 PRMT R94, R0, 0x7610, R94 ;  /* 0x00007610005eb816 */ /* 0x000fe2000000005e */
[----:B-1----:R-:W2:Y:S06]  /*7540*/  @!P3 LDC R49, c[0x0][0x880] ;  /* 0x00022000ff31bb82 */ /* 0x002eac0000000800 */
.L_x_125:
[----:B------:R-:W-:Y:S05]  /*7550*/  BRA.U !UP0, `(.L_x_126) ;  /* 0x0000000108207547 */ /* 0x000fea000b800000 */
[----:B------:R-:W-:Y:S04]  /*7560*/  ISETP.NE.U32.AND P3, PT, RZ, UR38, PT ;  /* 0x00000026ff007c0c */ /* 0x000fe8000bf65070 */
[----:B------:R-:W-:Y:S11]  /*7570*/  ISETP.NE.AND.EX P3, PT, RZ, UR39, PT, P3 ;  /* 0x00000027ff007c0c */ /* 0x000ff6000bf65330 */
[----:B------:R-:W-:Y:S02]  /*7580*/  @!UPT UIADD3 URZ, UPT, UPT, URZ, URZ, URZ ;  /* 0x000000fffffff290 */ /* 0x000fe4000fffe0ff */
[----:B------:R-:W1:Y:S01]  /*7590*/  @P3 LDC.64 R2, c[0x0][0x8a8] ;  /* 0x00022a00ff023b82 */ /* 0x000e620000000a00 */
[----:B------:R-:W-:Y:S04]  /*75a0*/  @P3 IMAD R5, R19, UR40, RZ ;  /* 0x0000002813053c24 */ /* 0x000fe8000f8e02ff */
[----:B-1----:R-:W-:Y:S05]  /*75b0*/  @P3 IMAD.WIDE R2, R5, 0x4, R2 ;  /* 0x0000000405023825 */ /* 0x002fea00078e0202 */
[----:B-----5:R1:W5:Y:S02]  /*75c0*/  @P3 LDG.E R47, desc[UR44][R2.64] ;  /* 0x0000002c022f3981 */ /* 0x020364000c1e1900 */
[----:B-1----:R-:W3:Y:S02]  /*75d0*/  @!P3 LDC R47, c[0x0][0x8a0] ;  /* 0x00022800ff2fbb82 */ /* 0x002ee40000000800 */
.L_x_126:
[----:B--2--5:R-:W-:Y:S01]  /*75e0*/  @P6 FSETP.NEU.AND P3, PT, R49, RZ, PT ;  /* 0x000000ff3100620b */ /* 0x024fe20003f6d000 */
[----:B------:R-:W-:Y:S01]  /*75f0*/  BSSY B1, `(.L_x_127) ;  /* 0x0000036000017945 */ /* 0x000fe20003800000 */
[----:B------:R-:W-:Y:S01]  /*7600*/  @P6 SEL R5, RZ, 0xffffffff, P1 ;  /* 0xffffffffff056807 */ /* 0x000fe20000800000 */
[----:B------:R-:W-:Y:S01]  /*7610*/  IMAD.IADD R32, R46, 0x1, R17 ;  /* 0x000000012e207824 */ /* 0x000fe200078e0211 */
[----:B------:R-:W-:Y:S02]  /*7620*/  @P6 SEL R0, RZ, 0xffffffff, P3 ;  /* 0xffffffffff006807 */ /* 0x000fe40001800000 */
[----:B------:R-:W-:Y:S02]  /*7630*/  CS2R R54, SRZ ;  /* 0x0000000000367805 */ /* 0x000fe4000001ff00 */
[----:B------:R-:W-:Y:S02]  /*7640*/  @P6 LOP3.LUT P1, RZ, R94, 0xff, RZ, 0xc0, !PT ;  /* 0x000000ff5eff6812 */ /* 0x000fe4000782c0ff */
[----:B------:R-:W-:Y:S02]  /*7650*/  CS2R R52, SRZ ;  /* 0x0000000000347805 */ /* 0x000fe4000001ff00 */
[----:B------:R-:W-:Y:S02]  /*7660*/  LEA R88, R44, UR47, 0x3 ;  /* 0x0000002f2c587c11 */ /* 0x000fe4000f8e18ff */
[----:B------:R-:W-:Y:S02]  /*7670*/  CS2R R58, SRZ ;  /* 0x00000000003a7805 */ /* 0x000fe4000001ff00 */
[----:B------:R-:W-:Y:S02]  /*7680*/  @P0 SEL R0, R5, R0, !P1 ;  /* 0x0000000005000207 */ /* 0x000fe40004800000 */
[----:B------:R-:W-:Y:S02]  /*7690*/  CS2R R56, SRZ ;  /* 0x0000000000387805 */ /* 0x000fe4000001ff00 */
[----:B------:R-:W-:Y:S02]  /*76a0*/  SHF.L.U32 R3, R102, 0x1f, RZ ;  /* 0x0000001f66037819 */ /* 0x000fe400000006ff */
[----:B------:R-:W-:Y:S02]  /*76b0*/  @P6 LOP3.LUT R0, R0, 0x1, RZ, 0xc0, !PT ;  /* 0x0000000100006812 */ /* 0x000fe400078ec0ff */
[----:B------:R-:W-:Y:S02]  /*76c0*/  PLOP3.LUT P4, PT, PT, PT, PT, 0x8, 0x80 ;  /* 0x000000000080781c */ /* 0x000fe40003f8e170 */
[----:B------:R-:W-:Y:S11]  /*76d0*/  ISETP.NE.U32.OR P1, PT, R0, 0x1, !P6 ;  /* 0x000000010000780c */ /* 0x000ff60007725470 */
[----:B------:R-:W-:Y:S02]  /*76e0*/  @!UPT UIADD3 URZ, UPT, UPT, URZ, URZ, URZ ;  /* 0x000000fffffff290 */ /* 0x000fe4000fffe0ff */
[----:B------:R-:W-:Y:S04]  /*76f0*/  @P1 SHF.L.U32 R2, R100, 0x1f, RZ ;  /* 0x0000001f64021819 */ /* 0x000fe800000006ff */
[----:B------:R-:W1:Y:S01]  /*7700*/  @P1 SYNCS.PHASECHK.TRANS64.TRYWAIT P0, [UR47+0x360], R2 ;  /* 0x00036002ff0015a7 */ /* 0x000e62000800112f */
[----:B------:R2:W4:Y:S01]  /*7710*/  SYNCS.PHASECHK.TRANS64.TRYWAIT P3, [R88+URZ+0x390], R3 ;  /* 0x00039003580075a7 */ /* 0x00052200080611ff */
[----:B-1----:R-:W-:Y:S01]  /*7720*/  @P1 PLOP3.LUT P4, PT, P0, PT, PT, 0x8, 0x80 ;  /* 0x000000000080181c */ /* 0x002fe2000078e170 */
[----:B------:R-:W-:Y:S01]  /*7730*/  @!UPT UIADD3 URZ, UPT, UPT, URZ, URZ, URZ ;  /* 0x000000fffffff290 */ /* 0x000fe2000fffe0ff */
[----:B--2-4-:R-:W-:Y:S11]  /*7740*/  @!P1 BRA `(.L_x_128) ;  /* 0x0000000000809947 */ /* 0x014ff60003800000 */
[----:B------:R-:W-:Y:S01]  /*7750*/  ISETP.NE.U32.AND P0, PT, RZ, UR36, PT ;  /* 0x00000024ff007c0c */ /* 0x000fe2000bf05070 */
[----:B------:R-:W-:Y:S01]  /*7760*/  BSSY B0, `(.L_x_129) ;  /* 0x0000012000007945 */ /* 0x000fe20003800000 */
[----:B------:R-:W-:Y:S02]  /*7770*/  FSETP.NEU.AND P1, PT, R49, RZ, PT ;  /* 0x000000ff3100720b */ /* 0x000fe40003f2d000 */
[----:B------:R-:W-:Y:S02]  /*7780*/  CS2R R58, SRZ ;  /* 0x00000000003a7805 */ /* 0x000fe4000001ff00 */
[----:B------:R-:W-:Y:S02]  /*7790*/  ISETP.NE.AND.EX P0, PT, RZ, UR37, PT, P0 ;  /* 0x00000025ff007c0c */ /* 0x000fe4000bf05300 */
[----:B------:R-:W-:Y:S02]  /*77a0*/  CS2R R56, SRZ ;  /* 0x0000000000387805 */ /* 0x000fe4000001ff00 */
[----:B------:R-:W-:Y:S02]  /*77b0*/  SEL R0, RZ, 0xffffffff, P1 ;  /* 0xffffffffff007807 */ /* 0x000fe40000800000 */
[----:B------:R-:W-:Y:S02]  /*77c0*/  CS2R R54, SRZ ;  /* 0x0000000000367805 */ /* 0x000fe4000001ff00 */
[----:B------:R-:W-:Y:S02]  /*77d0*/  LOP3.LUT P1, RZ, R94, 0xff, RZ, 0xc0, !PT ;  /* 0x000000ff5eff7812 */ /* 0x000fe4000782c0ff */
[----:B------:R-:W-:Y:S02]  /*77e0*/  CS2R R52, SRZ ;  /* 0x0000000000347805 */ /* 0x000fe4000001ff00 */
[----:B------:R-:W-:Y:S04]  /*77f0*/  SEL R5, RZ, 0xffffffff, P0 ;  /* 0xffffffffff057807 */ /* 0x000fe80000000000 */
[----:B------:R-:W-:Y:S04]  /*7800*/  @P2 SEL R0, R5, R0, !P1 ;  /* 0x0000000005002207 */ /* 0x000fe80004800000 */
[----:B------:R-:W-:Y:S04]  /*7810*/  LOP3.LUT R0, R0, 0x1, RZ, 0xc0, !PT ;  /* 0x0000000100007812 */ /* 0x000fe800078ec0ff */
[----:B------:R-:W-:Y:S01]  /*7820*/  ISETP.NE.U32.AND P0, PT, R0, 0x1, PT ;  /* 0x000000010000780c */ /* 0x000fe20003f05070 */
[----:B------:R-:W-:Y:S01]  /*7830*/  @!UPT UIADD3 URZ, UPT, UPT, URZ, URZ, URZ ;  /* 0x000000fffffff290 */ /* 0x000fe2000fffe0ff */
[----:B------:R-:W-:Y:S11]  /*7840*/  @!P4 BRA `(.L_x_130) ;  /* 0x00000000000cc947 */ /* 0x000ff60003800000 */
[----:B------:R-:W-:Y:S04]  /*7850*/  SHF.L.U32 R5, R100, 0x1f, RZ ;  /* 0x0000001f64057819 */ /* 0x000fe800000006ff */
[----:B------:R-:W1:Y:S02]  /*7860*/  SYNCS.PHASECHK.TRANS64.TRYWAIT P1, [UR47+0x360], R5 ;  /* 0x00036005ff0075a7 */ /* 0x000e64000802112f */
[----:B-1----:R-:W-:Y:S05]  /*7870*/  @!P1 BRA `(.L_x_131) ;  /* 0x0000002400ec9947 */ /* 0x002fea0003800000 */
.L_x_130:
[----:B------:R-:W-:Y:S05]  /*7880*/  BSYNC B0 ;  /* 0x0000000000007941 */ /* 0x000fea0003800000 */
.L_x_129:
[----:B------:R2:W4:Y:S01]  /*7890*/  @P0 LDS.128 R56, [R104+UR47+0x400] ;  /* 0x0004002f68380984 */ /* 0x0005220008000c00 */
[----:B------:R-:W-:Y:S01]  /*78a0*/  UIADD3 UR4, UPT, UPT, UR47, 0x368, URZ ;  /* 0x000003682f047890 */ /* 0x000fe2000fffe0ff */
[----:B------:R-:W-:Y:S02]  /*78b0*/  LOP3.LUT R100, R100, 0x1, RZ, 0x3c, !PT ;  /* 0x0000000164647812 */ /* 0x000fe400078e3cff */
[----:B------:R2:W1:Y:S01]  /*78c0*/  @P0 LDS.128 R52, [R103+0x10] ;  /* 0x0000100067340984 */ /* 0x0004620000000c00 */
[----:B------:R-:W-:Y:S01]  /*78d0*/  UPRMT UR4, UR48, 0x654, UR4 ;  /* 0x0000065430047896 */ /* 0x000fe20008000004 */
[----:B------:R-:W-:Y:S01]  /*78e0*/  @!PT LDS RZ, [RZ] ;  /* 0x00000000fffff984 */ /* 0x000fe20000000800 */
[----:B------:R-:W-:Y:S01]  /*78f0*/  @!PT LDS RZ, [RZ] ;  /* 0x00000000fffff984 */ /* 0x000fe20000000800 */
[----:B------:R-:W-:Y:S01]  /*7900*/  @!PT LDS RZ, [RZ] ;  /* 0x00000000fffff984 */ /* 0x000fe20000000800 */
[----:B------:R-:W-:Y:S01]  /*7910*/  @!PT LDS RZ, [RZ] ;  /* 0x00000000fffff984 */ /* 0x000fe20000000800 */
[----:B------:R5:W-:Y:S06]  /*7920*/  MEMBAR.ALL.CTA ;  /* 0x0000000000007992 */ /* 0x000bec0000008000 */
[----:B-----5:R-:W5:Y:S02]  /*7930*/  FENCE.VIEW.ASYNC.S ;  /* 0x00000000000073c6 */ /* 0x020f640000000000 */
[----:B-----5:R-:W-:Y:S03]  /*7940*/  SYNCS.ARRIVE.TRANS64.RED.A1T0 RZ, [UR4], RZ ;  /* 0x000000ffffff79a7 */ /* 0x020fe60008100404 */
.L_x_128:
[----:B------:R-:W-:Y:S05]  /*7950*/  BSYNC B1 ;  /* 0x0000000000017941 */ /* 0x000fea0003800000 */
.L_x_127:
[----:B-1----:R-:W-:Y:S04]  /*7960*/  SHF.R.U32.HI R0, RZ, 0x15, R32 ;  /* 0x00000015ff007819 */ /* 0x002fe80000011620 */
[----:B------:R-:W-:Y:S01]  /*7970*/  LOP3.LUT P0, RZ, R0, 0x3, R105, 0x48, !PT ;  /* 0x0000000300ff7812 */ /* 0x000fe20007804869 */
[----:B------:R-:W-:Y:S01]  /*7980*/  @!UPT UIADD3 URZ, UPT, UPT, URZ, URZ, URZ ;  /* 0x000000fffffff290 */ /* 0x000fe2000fffe0ff */
[----:B------:R-:W-:Y:S11]  /*7990*/  @P3 BRA `(.L_x_132) ;  /* 0x0000000000083947 */ /* 0x000ff60003800000 */
[----:B------:R-:W1:Y:S02]  /*79a0*/  SYNCS.PHASECHK.TRANS64.TRYWAIT P1, [R88+URZ+0x390], R3 ;  /* 0x00039003580075a7 */ /* 0x000e6400080211ff */
[----:B-1----:R-:W-:Y:S05]  /*79b0*/  @!P1 BRA `(.L_x_133) ;  /* 0x0000002400b49947 */ /* 0x002fea0003800000 */
.L_x_132:
[----:B------:R-:W-:Y:S05]  /*79c0*/  @!P0 BRA `(.L_x_134) ;  /* 0x0000000000408947 */ /* 0x000fea0003800000 */
[----:B------:R-:W1:Y:S01]  /*79d0*/  LDCU.64 UR8, c[0x4][0x70] ;  /* 0x01000e00ff0877ac */ /* 0x000e620008000a00 */
[----:B------:R-:W-:Y:S01]  /*79e0*/  MOV R3, 0x0 ;  /* 0x0000000000037802 */ /* 0x000fe20000000f00 */
[----:B------:R-:W-:Y:S02]  /*79f0*/  HFMA2 R12, -RZ, RZ, 0, 5.9604644775390625e-08 ;  /* 0x00000001ff0c7431 */ /* 0x000fe400000001ff */
[----:B------:R-:W-:Y:S02]  /*7a00*/  IMAD.MOV.U32 R8, RZ, RZ, 0x192 ;  /* 0x00000192ff087424 */ /* 0x000fe400078e00ff */
[----:B------:R-:W-:Y:S01]  /*7a10*/  IMAD.MOV.U32 R13, RZ, RZ, RZ ;  /* 0x000000ffff0d7224 */ /* 0x000fe200078e00ff */
[----:B------:R-:W5:Y:S01]  /*7a20*/  LDCU.64 UR6, c[0x4][0x78] ;  /* 0x01000f00ff0677ac */ /* 0x000f620008000a00 */
[----:B------:R-:W2:Y:S01]  /*7a30*/  LDC.64 R2, c[0x4][R3] ;  /* 0x0100000003027b82 */ /* 0x000ea20000000a00 */
[----:B------:R-:W3:Y:S01]  /*7a40*/  LDCU.64 UR4, c[0x4][0x10] ;  /* 0x01000200ff0477ac */ /* 0x000ee20008000a00 */
[----:B-1----:R-:W-:Y:S01]  /*7a50*/  MOV R5, UR9 ;  /* 0x0000000900057c02 */ /* 0x002fe20008000f00 */
[----:B------:R-:W-:Y:S01]  /*7a60*/  IMAD.U32 R4, RZ, RZ, UR8 ;  /* 0x00000008ff047e24 */ /* 0x000fe2000f8e00ff */
[----:B-----5:R-:W-:Y:S01]  /*7a70*/  MOV R7, UR7 ;  /* 0x0000000700077c02 */ /* 0x020fe20008000f00 */
[----:B------:R-:W-:Y:S01]  /*7a80*/  IMAD.U32 R6, RZ, RZ, UR6 ;  /* 0x00000006ff067e24 */ /* 0x000fe2000f8e00ff */
[----:B---3--:R-:W-:Y:S01]  /*7a90*/  MOV R11, UR5 ;  /* 0x00000005000b7c02 */ /* 0x008fe20008000f00 */
[----:B------:R-:W-:Y:S02]  /*7aa0*/  IMAD.U32 R10, RZ, RZ, UR4 ;  /* 0x00000004ff0a7e24 */ /* 0x000fe4000f8e00ff */
[----:B------:R-:W-:Y:S07]  /*7ab0*/  LEPC R20, `(.L_x_134) ;  /* 0x000000001014794e */ /* 0x000fee0000000000 */
[----:B--2-4-:R-:W-:Y:S05]  /*7ac0*/  CALL.ABS.NOINC R2 ;  /* 0x0000000002007343 */ /* 0x014fea0003c00000 */
.L_x_134:
[----:B------:R-:W-:Y:S01]  /*7ad0*/  LOP3.LUT P0, RZ, R99, 0x60, RZ, 0xc0, !PT ;  /* 0x0000006063ff7812 */ /* 0x000fe2000780c0ff */
[----:B------:R-:W-:Y:S05]  /*7ae0*/  WARPSYNC.ALL ;  /* 0x0000000000007948 */ /* 0x000fea0003800000 */
[----:B------:R-:W-:Y:S01]  /*7af0*/  R2UR UR4, R32 ;  /* 0x00000000200472ca */ /* 0x000fe200000e0000 */
[----:B------:R-:W-:Y:S01]  /*7b00*/  BSSY.RECONVERGENT B0, `(.L_x_135) ;  /* 0x00000b4000007945 */ /* 0x000fe20003800200 */
[-C--:B----4-:R-:W-:Y:S02]  /*7b10*/  F2FP.F16.E4M3.UNPACK_B R50, R56.reuse ;  /* 0x00000038ff32723e */ /* 0x090fe400020006ff */
[----:B------:R-:W-:Y:S02]  /*7b20*/  F2FP.F16.E4M3.UNPACK_B R63, R56.H1 ;  /* 0x00000038ff3f723e */ /* 0x000fe400030006ff */
[-C--:B------:R-:W-:Y:S01]  /*7b30*/  F2FP.F16.E4M3.UNPACK_B R56, R57.reuse ;  /* 0x00000039ff38723e */ /* 0x080fe200020006ff */
[--C-:B------:R-:W-:Y:S01]  /*7b40*/  HADD2.F32 R48, -RZ, R50.reuse.H0_H0 ;  /* 0x20000032ff307230 */ /* 0x100fe20000004100 */
[----:B------:R-:W-:Y:S01]  /*7b50*/  F2FP.F16.E4M3.UNPACK_B R57, R57.H1 ;  /* 0x00000039ff39723e */ /* 0x000fe200030006ff */
[----:B------:R-:W-:Y:S01]  /*7b60*/  HADD2.F32 R50, -RZ, R50.H1_H1 ;  /* 0x30000032ff327230 */ /* 0x000fe20000004100 */
[-C--:B------:R-:W-:Y:S01]  /*7b70*/  F2FP.F16.E4M3.UNPACK_B R66, R52.reuse ;  /* 0x00000034ff42723e */ /* 0x080fe200020006ff */
[--C-:B------:R-:W-:Y:S01]  /*7b80*/  HADD2.F32 R51, -RZ, R63.reuse.H0_H0 ;  /* 0x2000003fff337230 */ /* 0x100fe20000004100 */
[----:B------:R-:W-:Y:S01]  /*7b90*/  F2FP.F16.E4M3.UNPACK_B R68, R52.H1 ;  /* 0x00000034ff44723e */ /* 0x000fe200030006ff */
[----:B------:R-:W-:Y:S01]  /*7ba0*/  LDTM.16dp32bit_t0_t15.x32 R4, tmem[UR4] ;  /* 0x00000004000479ee */ /* 0x000fe20008a80000 */
[----:B------:R-:W3:Y:S01]  /*7bb0*/  LDTM.16dp32bit_t16_t31.x32 R4, tmem[UR4+0x20] ;  /* 0x00002004000479ee */ /* 0x000ee20008aa0000 */
[----:B------:R-:W-:Y:S01]  /*7bc0*/  NOP ;  /* 0x0000000000007918 */ /* 0x000fe20000000000 */
[----:B------:R-:W-:Y:S01]  /*7bd0*/  R2UR UR5, R88 ;  /* 0x00000000580572ca */ /* 0x000fe200000e0000 */
[--C-:B------:R-:W-:Y:S01]  /*7be0*/  HADD2.F32 R65, -RZ, R66.reuse.H0_H0 ;  /* 0x20000042ff417230 */ /* 0x100fe20000004100 */
[----:B------:R-:W-:Y:S01]  /*7bf0*/  F2FP.F16.E4M3.UNPACK_B R61, R58 ;  /* 0x0000003aff3d723e */ /* 0x000fe200020006ff */
[----:B------:R-:W-:Y:S01]  /*7c00*/  HADD2.F32 R67, -RZ, R66.H1_H1 ;  /* 0x30000042ff437230 */ /* 0x000fe20000004100 */
[-C--:B------:R-:W-:Y:S01]  /*7c10*/  F2FP.F16.E4M3.UNPACK_B R70, R53.reuse ;  /* 0x00000035ff46723e */ /* 0x080fe200020006ff */
[----:B------:R-:W-:Y:S01]  /*7c20*/  HADD2.F32 R52, -RZ, R63.H1_H1 ;  /* 0x3000003fff347230 */ /* 0x000fe20000004100 */
[----:B------:R-:W-:Y:S01]  /*7c30*/  F2FP.F16.E4M3.UNPACK_B R72, R53.H1 ;  /* 0x00000035ff48723e */ /* 0x000fe200030006ff */
[----:B------:R-:W-:Y:S01]  /*7c40*/  HADD2.F32 R53, -RZ, R56.H0_H0 ;  /* 0x20000038ff357230 */ /* 0x000fe20000004100 */
[-C--:B------:R-:W-:Y:S01]  /*7c50*/  F2FP.F16.E4M3.UNPACK_B R74, R54.reuse ;  /* 0x00000036ff4a723e */ /* 0x080fe200020006ff */
[----:B------:R-:W-:Y:S01]  /*7c60*/  HADD2.F32 R69, -RZ, R70.H0_H0 ;  /* 0x20000046ff457230 */ /* 0x000fe20000004100 */
[----:B------:R-:W-:Y:S01]  /*7c70*/  F2FP.F16.E4M3.UNPACK_B R76, R54.H1 ;  /* 0x00000036ff4c723e */ /* 0x000fe200030006ff */
[----:B------:R-:W-:Y:S01]  /*7c80*/  HADD2.F32 R54, -RZ, R56.H1_H1 ;  /* 0x30000038ff367230 */ /* 0x000fe20000004100 */
[----:B------:R-:W-:Y:S01]  /*7c90*/  F2FP.F16.E4M3.UNPACK_B R60, R58.H1 ;  /* 0x0000003aff3c723e */ /* 0x000fe200030006ff */
[----:B------:R-:W-:Y:S01]  /*7ca0*/  UIADD3 UR5, UPT, UPT, UR5, 0x3a0, URZ ;  /* 0x000003a005057890 */ /* 0x000fe2000fffe0ff */
[----:B------:R-:W-:Y:S01]  /*7cb0*/  HADD2.F32 R58, -RZ, R61.H1_H1 ;  /* 0x3000003dff3a7230 */ /* 0x000fe20000004100 */
[----:B------:R-:W-:Y:S01]  /*7cc0*/  F2FP.F16.E4M3.UNPACK_B R77, R55 ;  /* 0x00000037ff4d723e */ /* 0x000fe200020006ff */
[----:B------:R-:W-:Y:S01]  /*7cd0*/  HADD2.F32 R70, -RZ, R70.H1_H1 ;  /* 0x30000046ff467230 */ /* 0x000fe20000004100 */
[----:B------:R-:W-:Y:S01]  /*7ce0*/  UPRMT UR5, UR48, 0x654, UR5 ;  /* 0x0000065430057896 */ /* 0x000fe20008000005 */
[--C-:B------:R-:W-:Y:S01]  /*7cf0*/  HADD2.F32 R73, -RZ, R74.reuse.H0_H0 ;  /* 0x2000004aff497230 */ /* 0x100fe20000004100 */
[----:B------:R-:W-:Y:S01]  /*7d00*/  F2FP.F16.E4M3.UNPACK_B R62, R59 ;  /* 0x0000003bff3e723e */ /* 0x000fe200020006ff */
[----:B------:R-:W-:Y:S01]  /*7d10*/  HADD2.F32 R74, -RZ, R74.H1_H1 ;  /* 0x3000004aff4a7230 */ /* 0x000fe20000004100 */
[----:B------:R-:W-:Y:S01]  /*7d20*/  F2FP.F16.E4M3.UNPACK_B R78, R55.H1 ;  /* 0x00000037ff4e723e */ /* 0x000fe200030006ff */
[C---:B---3--:R-:W-:Y:S01]  /*7d30*/  FMUL R4, R47.reuse, R4 ;  /* 0x000000042f047220 */ /* 0x048fe20000400000 */
[C---:B------:R-:W-:Y:S01]  /*7d40*/  FMUL R5, R47.reuse, R5 ;  /* 0x000000052f057220 */ /* 0x040fe20000400000 */
[C---:B------:R-:W-:Y:S01]  /*7d50*/  FMUL R8, R47.reuse, R8 ;  /* 0x000000082f087220 */ /* 0x040fe20000400000 */
[----:B------:R-:W-:Y:S01]  /*7d60*/  FMUL R9, R47, R9 ;  /* 0x000000092f097220 */ /* 0x000fe20000400000 */
[----:B------:R-:W-:Y:S01]  /*7d70*/  SYNCS.ARRIVE.TRANS64.RED.A1T0 RZ, [UR5], RZ ;  /* 0x000000ffffff79a7 */ /* 0x000fe20008100405 */
[C---:B------:R-:W-:Y:S01]  /*7d80*/  FFMA R4, R49.reuse, R48, R4 ;  /* 0x0000003031047223 */ /* 0x040fe20000000004 */
[----:B------:R-:W-:Y:S01]  /*7d90*/  FFMA R5, R49, R50, R5 ;  /* 0x0000003231057223 */ /* 0x000fe20000000005 */
[C---:B------:R-:W-:Y:S01]  /*7da0*/  FMUL R12, R47.reuse, R12 ;  /* 0x0000000c2f0c7220 */ /* 0x040fe20000400000 */
        /* <DEDUP_REMOVED lines=9> */
[----:B------:R-:W-:Y:S02]  /*7e40*/  HADD2.F32 R48, -RZ, R77.H1_H1 ;  /* 0x3000004dff307230 */ /* 0x000fe40000004100 */
[C---:B------:R-:W-:Y:S01]  /*7e50*/  FMUL R28, R47.reuse, R32 ;  /* 0x000000202f1c7220 */ /* 0x040fe20000400000 */
[C---:B------:R-:W-:Y:S01]  /*7e60*/  FMUL R29, R47.reuse, R33 ;  /* 0x000000212f1d7220 */ /* 0x040fe20000400000 */
[C---:B------:R-:W-:Y:S01]  /*7e70*/  FMUL R6, R47.reuse, R6 ;  /* 0x000000062f067220 */ /* 0x040fe20000400000 */
[C---:B------:R-:W-:Y:S01]  /*7e80*/  FMUL R7, R47.reuse, R7 ;  /* 0x000000072f077220 */ /* 0x040fe20000400000 */
[--C-:B------:R-:W-:Y:S02]  /*7e90*/  HADD2.F32 R55, -RZ, R57.reuse.H0_H0 ;  /* 0x20000039ff377230 */ /* 0x100fe40000004100 */
[----:B------:R-:W-:Y:S01]  /*7ea0*/  FMUL R10, R47, R10 ;  /* 0x0000000a2f0a7220 */ /* 0x000fe20000400000 */
[C---:B------:R-:W-:Y:S01]  /*7eb0*/  FFMA R6, R49.reuse, R51, R6 ;  /* 0x0000003331067223 */ /* 0x040fe20000000006 */
[----:B------:R-:W-:Y:S02]  /*7ec0*/  HADD2.F32 R56, -RZ, R57.H1_H1 ;  /* 0x30000039ff387230 */ /* 0x000fe40000004100 */
[C---:B------:R-:W-:Y:S01]  /*7ed0*/  FFMA R7, R49.reuse, R52, R7 ;  /* 0x0000003431077223 */ /* 0x040fe20000000007 */
[C---:B------:R-:W-:Y:S01]  /*7ee0*/  FFMA R8, R49.reuse, R53, R8 ;  /* 0x0000003531087223 */ /* 0x040fe20000000008 */
[C---:B------:R-:W-:Y:S01]  /*7ef0*/  FFMA R9, R49.reuse, R54, R9 ;  /* 0x0000003631097223 */ /* 0x040fe20000000009 */
[----:B------:R-:W-:Y:S02]  /*7f00*/  HADD2.F32 R57, -RZ, R61.H0_H0 ;  /* 0x2000003dff397230 */ /* 0x000fe40000004100 */
[----:B------:R-:W-:Y:S01]  /*7f10*/  FFMA R10, R49, R55, R10 ;  /* 0x00000037310a7223 */ /* 0x000fe2000000000a */
[----:B------:R-:W-:Y:S01]  /*7f20*/  F2FP.SATFINITE.E4M3.F32.PACK_AB_MERGE_C R88, R7, R6, RZ ;  /* 0x000000060758723e */ /* 0x000fe200048070ff */
[----:B------:R-:W-:Y:S02]  /*7f30*/  HADD2.F32 R61, -RZ, R62.H0_H0 ;  /* 0x2000003eff3d7230 */ /* 0x000fe40000004100 */
[----:B------:R-:W-:Y:S01]  /*7f40*/  FMUL R11, R47, R11 ;  /* 0x0000000b2f0b7220 */ /* 0x000fe20000400000 */
[----:B------:R-:W-:Y:S01]  /*7f50*/  F2FP.F16.E4M3.UNPACK_B R64, R59.H1 ;  /* 0x0000003bff40723e */ /* 0x000fe200030006ff */
[----:B------:R-:W-:Y:S01]  /*7f60*/  HADD2.F32 R59, -RZ, R60.H0_H0 ;  /* 0x2000003cff3b7230 */ /* 0x000fe20000004100 */
[----:B------:R-:W-:Y:S01]  /*7f70*/  F2FP.SATFINITE.E4M3.F32.PACK_AB_MERGE_C R88, R5, R4, R88 ;  /* 0x000000040558723e */ /* 0x000fe20004807058 */
[C---:B------:R-:W-:Y:S01]  /*7f80*/  FFMA R11, R49.reuse, R56, R11 ;  /* 0x00000038310b7223 */ /* 0x040fe2000000000b */
[C---:B------:R-:W-:Y:S01]  /*7f90*/  FFMA R12, R49.reuse, R57, R12 ;  /* 0x00000039310c7223 */ /* 0x040fe2000000000c */
[----:B------:R-:W-:Y:S01]  /*7fa0*/  FFMA R13, R49, R58, R13 ;  /* 0x0000003a310d7223 */ /* 0x000fe2000000000d */
[----:B------:R-:W-:Y:S02]  /*7fb0*/  HADD2.F32 R62, -RZ, R62.H1_H1 ;  /* 0x3000003eff3e7230 */ /* 0x000fe40000004100 */
[----:B------:R-:W-:Y:S01]  /*7fc0*/  FMUL R14, R47, R14 ;  /* 0x0000000e2f0e7220 */ /* 0x000fe20000400000 */
[----:B------:R-:W-:Y:S01]  /*7fd0*/  HADD2.F32 R60, -RZ, R60.H1_H1 ;  /* 0x3000003cff3c7230 */ /* 0x000fe20000004100 */
[----:B------:R-:W-:Y:S01]  /*7fe0*/  F2FP.SATFINITE.E4M3.F32.PACK_AB_MERGE_C R89, R11, R10, RZ ;  /* 0x0000000a0b59723e */ /* 0x000fe200048070ff */
[----:B------:R-:W-:Y:S02]  /*7ff0*/  HADD2.F32 R51, -RZ, R77.H0_H0 ;  /* 0x2000004dff337230 */ /* 0x000fe40000004100 */
[----:B------:R-:W-:Y:S01]  /*8000*/  FFMA R14, R49, R59, R14 ;  /* 0x0000003b310e7223 */ /* 0x000fe2000000000e */
[----:B------:R-:W-:Y:S01]  /*8010*/  FMUL R15, R47, R15 ;  /* 0x0000000f2f0f7220 */ /* 0x000fe20000400000 */
[--C-:B------:R-:W-:Y:S01]  /*8020*/  HADD2.F32 R63, -RZ, R64.reuse.H0_H0 ;  /* 0x20000040ff3f7230 */ /* 0x100fe20000004100 */
[----:B------:R-:W-:Y:S01]  /*8030*/  F2FP.SATFINITE.E4M3.F32.PACK_AB_MERGE_C R89, R9, R8, R89 ;  /* 0x000000080959723e */ /* 0x000fe20004807059 */
[----:B------:R-:W-:Y:S02]  /*8040*/  HADD2.F32 R64, -RZ, R64.H1_H1 ;  /* 0x30000040ff407230 */ /* 0x000fe40000004100 */
[C---:B------:R-:W-:Y:S01]  /*8050*/  FFMA R15, R49.reuse, R60, R15 ;  /* 0x0000003c310f7223 */ /* 0x040fe2000000000f */
[C---:B------:R-:W-:Y:S01]  /*8060*/  FFMA R16, R49.reuse, R61, R16 ;  /* 0x0000003d31107223 */ /* 0x040fe20000000010 */
[----:B------:R-:W-:Y:S01]  /*8070*/  FFMA R17, R49, R62, R17 ;  /* 0x0000003e31117223 */ /* 0x000fe20000000011 */
[C---:B------:R-:W-:Y:S01]  /*8080*/  FMUL R18, R47.reuse, R18 ;  /* 0x000000122f127220 */ /* 0x040fe20000400000 */
[C---:B------:R-:W-:Y:S01]  /*8090*/  FMUL R19, R47.reuse, R19 ;  /* 0x000000132f137220 */ /* 0x040fe20000400000 */
[--C-:B------:R-:W-:Y:S02]  /*80a0*/  HADD2.F32 R66, -RZ, R68.reuse.H0_H0 ;  /* 0x20000044ff427230 */ /* 0x100fe40000004100 */
[----:B------:R-:W-:Y:S01]  /*80b0*/  FMUL R3, R47, R22 ;  /* 0x000000162f037220 */ /* 0x000fe20000400000 */
[C---:B------:R-:W-:Y:S01]  /*80c0*/  FFMA R18, R49.reuse, R63, R18 ;  /* 0x0000003f31127223 */ /* 0x040fe20000000012 */
[----:B------:R-:W-:Y:S02]  /*80d0*/  HADD2.F32 R68, -RZ, R68.H1_H1 ;  /* 0x30000044ff447230 */ /* 0x000fe40000004100 */
[----:B------:R-:W-:Y:S01]  /*80e0*/  FFMA R19, R49, R64, R19 ;  /* 0x0000004031137223 */ /* 0x000fe20000000013 */
[----:B------:R-:W-:Y:S01]  /*80f0*/  FMUL R23, R47, R23 ;  /* 0x000000172f177220 */ /* 0x000fe20000400000 */
[C---:B------:R-:W-:Y:S01]  /*8100*/  FFMA R0, R49.reuse, R65, R0 ;  /* 0x0000004131007223 */ /* 0x040fe20000000000 */
[C---:B------:R-:W-:Y:S01]  /*8110*/  FFMA R2, R49.reuse, R67, R2 ;  /* 0x0000004331027223 */ /* 0x040fe20000000002 */
[--C-:B------:R-:W-:Y:S02]  /*8120*/  HADD2.F32 R71, -RZ, R72.reuse.H0_H0 ;  /* 0x20000048ff477230 */ /* 0x100fe40000004100 */
[----:B------:R-:W-:Y:S01]  /*8130*/  FFMA R3, R49, R66, R3 ;  /* 0x0000004231037223 */ /* 0x000fe20000000003 */
[----:B------:R-:W-:Y:S02]  /*8140*/  HADD2.F32 R72, -RZ, R72.H1_H1 ;  /* 0x30000048ff487230 */ /* 0x000fe40000004100 */
[----:B------:R-:W-:Y:S01]  /*8150*/  FMUL R22, R47, R26 ;  /* 0x0000001a2f167220 */ /* 0x000fe20000400000 */
        /* <DEDUP_REMOVED lines=18> */
[----:B------:R-:W-:Y:S01]  /*8280*/  F2FP.SATFINITE.E4M3.F32.PACK_AB_MERGE_C R90, R15, R14, RZ ;  /* 0x0000000e0f5a723e */ /* 0x000fe200048070ff */
[----:B------:R-:W-:Y:S01]  /*8290*/  FFMA R28, R49, R51, R28 ;  /* 0x00000033311c7223 */ /* 0x000fe2000000001c */
[----:B------:R-:W-:Y:S01]  /*82a0*/  F2FP.SATFINITE.E4M3.F32.PACK_AB_MERGE_C R91, R19, R18, RZ ;  /* 0x00000012135b723e */ /* 0x000fe200048070ff */
[C---:B------:R-:W-:Y:S01]  /*82b0*/  FFMA R29, R49.reuse, R48, R29 ;  /* 0x00000030311d7223 */ /* 0x040fe2000000001d */
[C---:B------:R-:W-:Y:S01]  /*82c0*/  FFMA R30, R49.reuse, R77, R30 ;  /* 0x0000004d311e7223 */ /* 0x040fe2000000001e */
[----:B------:R-:W-:Y:S01]  /*82d0*/  FFMA R35, R49, R50, R35 ;  /* 0x0000003231237223 */ /* 0x000fe20000000023 */
[----:B------:R-:W-:Y:S02]  /*82e0*/  F2FP.SATFINITE.E4M3.F32.PACK_AB_MERGE_C R90, R13, R12, R90 ;  /* 0x0000000c0d5a723e */ /* 0x000fe4000480705a */
[----:B------:R-:W-:Y:S02]  /*82f0*/  F2FP.SATFINITE.E4M3.F32.PACK_AB_MERGE_C R91, R17, R16, R91 ;  /* 0x00000010115b723e */ /* 0x000fe4000480705b */
[----:B------:R-:W-:Y:S02]  /*8300*/  F2FP.SATFINITE.E4M3.F32.PACK_AB_MERGE_C R111, R23, R3, RZ ;  /* 0x00000003176f723e */ /* 0x000fe400048070ff */
[----:B------:R-:W-:Y:S01]  /*8310*/  F2FP.SATFINITE.E4M3.F32.PACK_AB_MERGE_C R113, R27, R22, RZ ;  /* 0x000000161b71723e */ /* 0x000fe200048070ff */
[----:B------:R1:W-:Y:S01]  /*8320*/  STS.128 [R104+UR47+0x1400], R88 ;  /* 0x0014005868007988 */ /* 0x0003e20008000c2f */
[----:B------:R-:W-:Y:S02]  /*8330*/  F2FP.SATFINITE.E4M3.F32.PACK_AB_MERGE_C R110, R31, R26, RZ ;  /* 0x0000001a1f6e723e */ /* 0x000fe400048070ff */
[----:B------:R-:W-:Y:S02]  /*8340*/  F2FP.SATFINITE.E4M3.F32.PACK_AB_MERGE_C R116, R35, R30, RZ ;  /* 0x0000001e2374723e */ /* 0x000fe400048070ff */
[----:B------:R-:W-:Y:S02]  /*8350*/  F2FP.SATFINITE.E4M3.F32.PACK_AB_MERGE_C R112, R2, R0, R111 ;  /* 0x000000000270723e */ /* 0x000fe4000480706f */
[----:B------:R-:W-:Y:S02]  /*8360*/  F2FP.SATFINITE.E4M3.F32.PACK_AB_MERGE_C R113, R21, R20, R113 ;  /* 0x000000141571723e */ /* 0x000fe40004807071 */
[----:B------:R-:W-:Y:S02]  /*8370*/  F2FP.SATFINITE.E4M3.F32.PACK_AB_MERGE_C R114, R25, R24, R110 ;  /* 0x000000181972723e */ /* 0x000fe4000480706e */
[----:B------:R-:W-:Y:S02]  /*8380*/  F2FP.SATFINITE.E4M3.F32.PACK_AB_MERGE_C R115, R29, R28, R116 ;  /* 0x0000001c1d73723e */ /* 0x000fe40004807074 */
[----:B------:R-:W-:Y:S03]  /*8390*/  IADD3 R110, PT, PT, R44, 0x1, RZ ;  /* 0x000000012c6e7810 */ /* 0x000fe60007ffe0ff */
[----:B------:R1:W-:Y:S01]  /*83a0*/  STS.128 [R103+0x1010], R112 ;  /* 0x0010107067007388 */ /* 0x0003e20000000c00 */
[----:B------:R-:W-:Y:S01]  /*83b0*/  @!PT LDS RZ, [RZ] ;  /* 0x00000000fffff984 */ /* 0x000fe20000000800 */
[----:B------:R-:W-:Y:S01]  /*83c0*/  @!PT LDS RZ, [RZ] ;  /* 0x00000000fffff984 */ /* 0x000fe20000000800 */
[----:B------:R-:W-:Y:S01]  /*83d0*/  @!PT LDS RZ, [RZ] ;  /* 0x00000000fffff984 */ /* 0x000fe20000000800 */
[----:B------:R-:W-:Y:S01]  /*83e0*/  @!PT LDS RZ, [RZ] ;  /* 0x00000000fffff984 */ /* 0x000fe20000000800 */
[----:B------:R3:W-:Y:S07]  /*83f0*/  MEMBAR.ALL.CTA ;  /* 0x0000000000007992 */ /* 0x0007ee0000008000 */
[----:B---3--:R-:W3:Y:S02]  /*8400*/  FENCE.VIEW.ASYNC.S ;  /* 0x00000000000073c6 */ /* 0x008ee40000000000 */
[----:B---3--:R-:W-:Y:S06]  /*8410*/  BAR.SYNC.DEFER_BLOCKING 0x1, 0x80 ;  /* 0x0042000000007b1d */ /* 0x008fec0000010000 */
[----:B------:R-:W-:Y:S05]  /*8420*/  @P0 BRA `(.L_x_136) ;  /* 0x0000000000840947 */ /* 0x000fea0003800000 */
[C---:B------:R-:W-:Y:S01]  /*8430*/  ISETP.NE.AND P0, PT, R86.reuse, 0x1, PT ;  /* 0x000000015600780c */ /* 0x040fe20003f05270 */
[----:B------:R-:W-:Y:S01]  /*8440*/  IMAD.SHL.U32 R0, R95, 0x40, RZ ;  /* 0x000000405f007824 */ /* 0x000fe200078e00ff */
[----:B------:R-:W-:Y:S01]  /*8450*/  R2UR UR9, R93 ;  /* 0x000000005d0972ca */ /* 0x000fe200000e0000 */
[----:B------:R-:W-:Y:S01]  /*8460*/  UIADD3 UR13, UPT, UPT, UR47, 0x1400, URZ ;  /* 0x000014002f0d7890 */ /* 0x000fe2000fffe0ff */
[----:B------:R-:W-:Y:S01]  /*8470*/  R2UR UR7, R86 ;  /* 0x00000000560772ca */ /* 0x000fe200000e0000 */
[C---:B------:R-:W-:Y:S01]  /*8480*/  IMAD.HI.U32 R3, R0.reuse, R87, RZ ;  /* 0x0000005700037227 */ /* 0x040fe200078e00ff */
[C---:B------:R-:W-:Y:S02]  /*8490*/  R2UR UR10, R0.reuse ;  /* 0x00000000000a72ca */ /* 0x040fe400000e0000 */
[C---:B------:R-:W-:Y:S01]  /*84a0*/  R2UR UR5, R85.reuse ;  /* 0x00000000550572ca */ /* 0x040fe200000e0000 */
[----:B------:R-:W-:Y:S01]  /*84b0*/  IMAD.U32 R108, RZ, RZ, UR13 ;  /* 0x0000000dff6c7e24 */ /* 0x000fe2000f8e00ff */
[----:B------:R-:W-:Y:S04]  /*84c0*/  SHF.R.U32.HI R3, RZ, R84, R3 ;  /* 0x00000054ff037219 */ /* 0x000fe80000011603 */
[----:B------:R-:W-:Y:S01]  /*84d0*/  SEL R3, R0, R3, !P0 ;  /* 0x0000000300037207 */ /* 0x000fe20004000000 */
[----:B------:R-:W-:Y:S01]  /*84e0*/  USHF.L.U32 UR9, UR9, 0x6, URZ ;  /* 0x0000000609097899 */ /* 0x000fe200080006ff */
[----:B------:R-:W-:Y:S02]  /*84f0*/  ISETP.NE.AND P0, PT, R85, 0x1, PT ;  /* 0x000000015500780c */ /* 0x000fe40003f05270 */
[C---:B------:R-:W-:Y:S01]  /*8500*/  R2UR UR4, R3.reuse ;  /* 0x00000000030472ca */ /* 0x040fe200000e0000 */
[C---:B------:R-:W-:Y:S01]  /*8510*/  IMAD.HI.U32 R2, R3.reuse, R82, RZ ;  /* 0x0000005203027227 */ /* 0x040fe200078e00ff */
[----:B------:R-:W-:Y:S02]  /*8520*/  R2UR UR11, R3 ;  /* 0x00000000030b72ca */ /* 0x000fe400000e0000 */
[----:B------:R-:W-:Y:S01]  /*8530*/  R2UR UR8, R108 ;  /* 0x000000006c0872ca */ /* 0x000fe200000e0000 */
[----:B------:R-:W-:Y:S01]  /*8540*/  IMAD.MOV R4, RZ, RZ, -R3 ;  /* 0x000000ffff047224 */ /* 0x000fe200078e0a03 */
[----:B------:R-:W-:Y:S04]  /*8550*/  SHF.R.U32.HI R2, RZ, R83, R2 ;  /* 0x00000053ff027219 */ /* 0x000fe80000011602 */
[----:B------:R-:W-:Y:S01]  /*8560*/  R2UR UR12, R2 ;  /* 0x00000000020c72ca */ /* 0x000fe200000e0000 */
[----:B------:R-:W-:Y:S01]  /*8570*/  VOTEU.ANY UP0, P0 ;  /* 0x0000000000ff7886 */ /* 0x000fe20000000100 */
[----:B------:R-:W-:Y:S11]  /*8580*/  R2UR UR6, R4 ;  /* 0x00000000040672ca */ /* 0x000ff600000e0000 */
[----:B------:R-:W-:Y:S02]  /*8590*/  USEL UR12, UR4, UR12, !UP0 ;  /* 0x0000000c040c7287 */ /* 0x000fe4000c000000 */
[----:B------:R-:W-:Y:S02]  /*85a0*/  UIADD3 UR14, UP0, UPT, UR50, 0x680, URZ ;  /* 0x00000680320e7890 */ /* 0x000fe4000ff1e0ff */
[----:B------:R-:W-:Y:S02]  /*85b0*/  UIMAD UR10, UR7, UR6, UR10 ;  /* 0x00000006070a72a4 */ /* 0x000fe4000f8e020a */
[----:B------:R-:W-:Y:S01]  /*85c0*/  IMAD R2, RZ, RZ, -UR12 ;  /* 0x8000000cff027e24 */ /* 0x000fe2000f8e02ff */
[----:B------:R-:W-:Y:S04]  /*85d0*/  UIADD3.X UR15, UPT, UPT, URZ, UR51, URZ, UP0, !UPT ;  /* 0x00000033ff0f7290 */ /* 0x000fe800087fe4ff */
[----:B------:R-:W-:Y:S11]  /*85e0*/  R2UR UR4, R2 ;  /* 0x00000000020472ca */ /* 0x000ff600000e0000 */
[----:B------:R-:W-:Y:S02]  /*85f0*/  @!UPT UIADD3 URZ, UPT, UPT, URZ, URZ, URZ ;  /* 0x000000fffffff290 */ /* 0x000fe4000fffe0ff */
[----:B------:R-:W-:Y:S09]  /*8600*/  UIMAD UR11, UR5, UR4, UR11 ;  /* 0x00000004050b72a4 */ /* 0x000ff2000f8e020b */
[----:B------:R3:W-:Y:S01]  /*8610*/  UTMASTG.4D.IM2COL [UR8], [UR14] ;  /* 0x000000080e0073b5 */ /* 0x0007e20008058000 */
[----:B------:R0:W-:Y:S01]  /*8620*/  UTMACMDFLUSH ;  /* 0x00000000000079b7 */ /* 0x0001e20000000000 */
[----:B---3--:R-:W-:Y:S04]  /*8630*/  DEPBAR.LE SB0, 0x0 ;  /* 0x000080000000791a */ /* 0x008fe80000000000 */
.L_x_136:
[----:B------:R-:W-:Y:S05]  /*8640*/  BSYNC.RECONVERGENT B0 ;  /* 0x0000000000007941 */ /* 0x000fea0003800200 */
.L_x_135:
[----:B------:R-:W-:Y:S01]  /*8650*/  BAR.SYNC.DEFER_BLOCKING 0x1, 0x80 ;  /* 0x0042000000007b1d */ /* 0x000fe20000010000 */
[----:B------:R-:W-:Y:S01]  /*8660*/  ISETP.NE.AND P1, PT, R109, RZ, PT ;  /* 0x000000ff6d00720c */ /* 0x000fe20003f25270 */
[----:B------:R-:W-:Y:S01]  /*8670*/  IMAD.IADD R93, R43, 0x1, R79 ;  /* 0x000000012b5d7824 */ /* 0x000fe200078e024f */
[C---:B------:R-:W-:Y:S01]  /*8680*/  ISETP.NE.AND P0, PT, R110.reuse, 0x2, PT ;  /* 0x000000026e00780c */ /* 0x040fe20003f05270 */
[----:B------:R-:W-:Y:S01]  /*8690*/  IMAD.IADD R95, R45, 0x1, R92 ;  /* 0x000000012d5f7824 */ /* 0x000fe200078e025c */
[----:B------:R-:W-:Y:S01]  /*86a0*/  LOP3.LUT R101, R101, 0x1, RZ, 0x3c, !PT ;  /* 0x0000000165657812 */ /* 0x000fe200078e3cff */
[----:B------:R-:W-:Y:S01]  /*86b0*/  IMAD.MOV.U32 R19, RZ, RZ, R107 ;  /* 0x000000ffff137224 */ /* 0x000fe200078e006b */
[----:B------:R-:W-:Y:S02]  /*86c0*/  SEL R3, RZ, 0x1, P0 ;  /* 0x00000001ff037807 */ /* 0x000fe40000000000 */
[----:B------:R-:W-:Y:S02]  /*86d0*/  SEL R44, R110, RZ, P0 ;  /* 0x000000ff6e2c7207 */ /* 0x000fe40000000000 */
[----:B------:R-:W-:Y:S03]  /*86e0*/  LOP3.LUT R102, R102, R3, RZ, 0x3c, !PT ;  /* 0x0000000366667212 */ /* 0x000fe600078e3cff */
[----:B------:R-:W-:Y:S05]  /*86f0*/  @P1 BRA `(.L_x_137) ;  /* 0xffffffe4005c1947 */ /* 0x000fea000383ffff */
[----:B------:R-:W-:Y:S05]  /*8700*/  EXIT ;  /* 0x000000000000794d */ /* 0x000fea0003800000 */
.L_x_20:
[----:B------:R-:W-:Y:S07]  /*8710*/  MOV R2, UR9 ;  /* 0x0000000900027c02 */ /* 0x000fee0008000f00 */
.L_x_138:
[----:B-1----:R1:W2:Y:S02]  /*8720*/  SYNCS.PHASECHK.TRANS64.TRYWAIT P2, [R2+URZ+0x1b0], R5 ;  /* 0x0001b005020075a7 */ /* 0x0022a400080411ff */
[----:B--2---:R-:W-:Y:S05]  /*8730*/  @!P2 NANOSLEEP.SYNCS 0x989680 ;  /* 0x009896800000a95d */ /* 0x004fea0003900000 */
[----:B------:R-:W2:Y:S02]  /*8740*/  @!P2 SYNCS.PHASECHK.TRANS64 P2, [R2+URZ+0x1b0], R5 ;  /* 0x0001b0050200a5a7 */ /* 0x000ea400080410ff */
[----:B--2---:R-:W-:Y:S05]  /*8750*/  @!P2 BRA `(.L_x_138) ;  /* 0xfffffffc00f0a947 */ /* 0x004fea000383ffff */
[----:B------:R-:W-:Y:S05]  /*8760*/  BRA `(.L_x_19) ;  /* 0xffffff94009c7947 */ /* 0x000fea000383ffff */
.L_x_26:
[----:B------:R-:W-:Y:S07]  /*8770*/  MOV R2, UR17 ;  /* 0x0000001100027c02 */ /* 0x000fee0008000f00 */
.L_x_139:
[----:B-1----:R1:W2:Y:S02]  /*8780*/  SYNCS.PHASECHK.TRANS64.TRYWAIT P1, [R2+URZ+0x1b0], R5 ;  /* 0x0001b005020075a7 */ /* 0x0022a400080211ff */
[----:B--2---:R-:W-:Y:S05]  /*8790*/  @!P1 NANOSLEEP.SYNCS 0x989680 ;  /* 0x009896800000995d */ /* 0x004fea0003900000 */
[----:B------:R-:W2:Y:S02]  /*87a0*/  @!P1 SYNCS.PHASECHK.TRANS64 P1, [R2+URZ+0x1b0], R5 ;  /* 0x0001b005020095a7 */ /* 0x000ea400080210ff */
[----:B--2---:R-:W-:Y:S05]  /*87b0*/  @!P1 BRA `(.L_x_139) ;  /* 0xfffffffc00f09947 */ /* 0x004fea000383ffff */
[----:B------:R-:W-:Y:S05]  /*87c0*/  BRA `(.L_x_25) ;  /* 0xffffff9c00007947 */ /* 0x000fea000383ffff */
.L_x_30:
[----:B-1----:R-:W-:-:S07]  /*87d0*/  MOV R2, UR22 ;  /* 0x0000001600027c02 */ /* 0x002fce0008000f00 */
.L_x_140:
[----:B-1----:R1:W4:Y:S02]  /*87e0*/  SYNCS.PHASECHK.TRANS64.TRYWAIT P1, [R2+URZ+0x380], R3 ;  /* 0x00038003020075a7 */ /* 0x00232400080211ff */
[----:B----4-:R-:W-:Y:S05]  /*87f0*/  @!P1 NANOSLEEP.SYNCS 0x989680 ;  /* 0x009896800000995d */ /* 0x010fea0003900000 */
[----:B------:R-:W4:Y:S02]  /*8800*/  @!P1 SYNCS.PHASECHK.TRANS64 P1, [R2+URZ+0x380], R3 ;  /* 0x00038003020095a7 */ /* 0x000f2400080210ff */
[----:B----4-:R-:W-:Y:S05]  /*8810*/  @!P1 BRA `(.L_x_140) ;  /* 0xfffffffc00f09947 */ /* 0x010fea000383ffff */
[----:B------:R-:W-:Y:S05]  /*8820*/  BRA `(.L_x_141) ;  /* 0xffffff9c00c07947 */ /* 0x000fea000383ffff */
.L_x_34:
[----:B------:R-:W-:-:S07]  /*8830*/  MOV R0, UR4 ;  /* 0x0000000400007c02 */ /* 0x000fce0008000f00 */
.L_x_142:
[----:B-1----:R1:W4:Y:S02]  /*8840*/  SYNCS.PHASECHK.TRANS64.TRYWAIT P0, [R0+URZ], R3 ;  /* 0x00000003000075a7 */ /* 0x00232400080011ff */
[----:B----4-:R-:W-:Y:S05]  /*8850*/  @!P0 NANOSLEEP.SYNCS 0x989680 ;  /* 0x009896800000895d */ /* 0x010fea0003900000 */
[----:B------:R-:W4:Y:S02]  /*8860*/  @!P0 SYNCS.PHASECHK.TRANS64 P0, [R0+URZ], R3 ;  /* 0x00000003000085a7 */ /* 0x000f2400080010ff */
[----:B----4-:R-:W-:Y:S05]  /*8870*/  @!P0 BRA `(.L_x_142) ;  /* 0xfffffffc00f08947 */ /* 0x010fea000383ffff */
[----:B------:R-:W-:Y:S05]  /*8880*/  BRA `(.L_x_143) ;  /* 0xffffffa400187947 */ /* 0x000fea000383ffff */
.L_x_35:
[----:B------:R-:W-:-:S07]  /*8890*/  MOV R0, UR4 ;  /* 0x0000000400007c02 */ /* 0x000fce0008000f00 */
.L_x_144:
[----:B-1----:R1:W4:Y:S02]  /*88a0*/  SYNCS.PHASECHK.TRANS64.TRYWAIT P0, [R0+URZ], R3 ;  /* 0x00000003000075a7 */ /* 0x00232400080011ff */
[----:B----4-:R-:W-:Y:S05]  /*88b0*/  @!P0 NANOSLEEP.SYNCS 0x989680 ;  /* 0x009896800000895d */ /* 0x010fea0003900000 */
[----:B------:R-:W4:Y:S02]  /*88c0*/  @!P0 SYNCS.PHASECHK.TRANS64 P0, [R0+URZ], R3 ;  /* 0x00000003000085a7 */ /* 0x000f2400080010ff */
[----:B----4-:R-:W-:Y:S05]  /*88d0*/  @!P0 BRA `(.L_x_144) ;  /* 0xfffffffc00f08947 */ /* 0x010fea000383ffff */
[----:B------:R-:W-:Y:S05]  /*88e0*/  BRA `(.L_x_145) ;  /* 0xffffffa400287947 */ /* 0x000fea000383ffff */
.L_x_36:
[----:B------:R-:W-:-:S07]  /*88f0*/  MOV R0, UR4 ;  /* 0x0000000400007c02 */ /* 0x000fce0008000f00 */
.L_x_146:
[----:B-1----:R1:W4:Y:S02]  /*8900*/  SYNCS.PHASECHK.TRANS64.TRYWAIT P0, [R0+URZ], R3 ;  /* 0x00000003000075a7 */ /* 0x00232400080011ff */
[----:B----4-:R-:W-:Y:S05]  /*8910*/  @!P0 NANOSLEEP.SYNCS 0x989680 ;  /* 0x009896800000895d */ /* 0x010fea0003900000 */
[----:B------:R-:W4:Y:S02]  /*8920*/  @!P0 SYNCS.PHASECHK.TRANS64 P0, [R0+URZ], R3 ;  /* 0x00000003000085a7 */ /* 0x000f2400080010ff */
[----:B----4-:R-:W-:Y:S05]  /*8930*/  @!P0 BRA `(.L_x_146) ;  /* 0xfffffffc00f08947 */ /* 0x010fea000383ffff */
[----:B------:R-:W-:Y:S05]  /*8940*/  BRA `(.L_x_147) ;  /* 0xffffffa400387947 */ /* 0x000fea000383ffff */
.L_x_37:
[----:B------:R-:W-:-:S07]  /*8950*/  MOV R0, UR4 ;  /* 0x0000000400007c02 */ /* 0x000fce0008000f00 */
.L_x_148:
[----:B-1----:R1:W4:Y:S02]  /*8960*/  SYNCS.PHASECHK.TRANS64.TRYWAIT P0, [R0+URZ], R3 ;  /* 0x00000003000075a7 */ /* 0x00232400080011ff */
[----:B----4-:R-:W-:Y:S05]  /*8970*/  @!P0 NANOSLEEP.SYNCS 0x989680 ;  /* 0x009896800000895d */ /* 0x010fea0003900000 */
[----:B------:R-:W4:Y:S02]  /*8980*/  @!P0 SYNCS.PHASECHK.TRANS64 P0, [R0+URZ], R3 ;  /* 0x00000003000085a7 */ /* 0x000f2400080010ff */
[----:B----4-:R-:W-:Y:S05]  /*8990*/  @!P0 BRA `(.L_x_148) ;  /* 0xfffffffc00f08947 */ /* 0x010fea000383ffff */
[----:B------:R-:W-:Y:S05]  /*89a0*/  BRA `(.L_x_149) ;  /* 0xffffffa400487947 */ /* 0x000fea000383ffff */
.L_x_38:
[----:B------:R-:W-:-:S07]  /*89b0*/  MOV R0, UR4 ;  /* 0x0000000400007c02 */ /* 0x000fce0008000f00 */
.L_x_150:
[----:B-1----:R1:W4:Y:S02]  /*89c0*/  SYNCS.PHASECHK.TRANS64.TRYWAIT P0, [R0+URZ], R3 ;  /* 0x00000003000075a7 */ /* 0x00232400080011ff */
[----:B----4-:R-:W-:Y:S05]  /*89d0*/  @!P0 NANOSLEEP.SYNCS 0x989680 ;  /* 0x009896800000895d */ /* 0x010fea0003900000 */
[----:B------:R-:W4:Y:S02]  /*89e0*/  @!P0 SYNCS.PHASECHK.TRANS64 P0, [R0+URZ], R3 ;  /* 0x00000003000085a7 */ /* 0x000f2400080010ff */
[----:B----4-:R-:W-:Y:S05]  /*89f0*/  @!P0 BRA `(.L_x_150) ;  /* 0xfffffffc00f08947 */ /* 0x010fea000383ffff */
[----:B------:R-:W-:Y:S05]  /*8a00*/  BRA `(.L_x_151) ;  /* 0xffffffa400587947 */ /* 0x000fea000383ffff */
.L_x_39:
[----:B------:R-:W-:-:S07]  /*8a10*/  MOV R0, UR4 ;  /* 0x0000000400007c02 */ /* 0x000fce0008000f00 */
.L_x_152:
[----:B-1----:R1:W4:Y:S02]  /*8a20*/  SYNCS.PHASECHK.TRANS64.TRYWAIT P0, [R0+URZ], R3 ;  /* 0x00000003000075a7 */ /* 0x00232400080011ff */
[----:B----4-:R-:W-:Y:S05]  /*8a30*/  @!P0 NANOSLEEP.SYNCS 0x989680 ;  /* 0x009896800000895d */ /* 0x010fea0003900000 */
[----:B------:R-:W4:Y:S02]  /*8a40*/  @!P0 SYNCS.PHASECHK.TRANS64 P0, [R0+URZ], R3 ;  /* 0x00000003000085a7 */ /* 0x000f2400080010ff */
[----:B----4-:R-:W-:Y:S05]  /*8a50*/  @!P0 BRA `(.L_x_152) ;  /* 0xfffffffc00f08947 */ /* 0x010fea000383ffff */
[----:B------:R-:W-:Y:S05]  /*8a60*/  BRA `(.L_x_153) ;  /* 0xffffffa400687947 */ /* 0x000fea000383ffff */
.L_x_40:
[----:B------:R-:W-:-:S07]  /*8a70*/  MOV R0, UR4 ;  /* 0x0000000400007c02 */ /* 0x000fce0008000f00 */
.L_x_154:
[----:B-1----:R1:W4:Y:S02]  /*8a80*/  SYNCS.PHASECHK.TRANS64.TRYWAIT P0, [R0+URZ], R3 ;  /* 0x00000003000075a7 */ /* 0x00232400080011ff */
[----:B----4-:R-:W-:Y:S05]  /*8a90*/  @!P0 NANOSLEEP.SYNCS 0x989680 ;  /* 0x009896800000895d */ /* 0x010fea0003900000 */
[----:B------:R-:W4:Y:S02]  /*8aa0*/  @!P0 SYNCS.PHASECHK.TRANS64 P0, [R0+URZ], R3 ;  /* 0x00000003000085a7 */ /* 0x000f2400080010ff */
[----:B----4-:R-:W-:Y:S05]  /*8ab0*/  @!P0 BRA `(.L_x_154) ;  /* 0xfffffffc00f08947 */ /* 0x010fea000383ffff */
[----:B------:R-:W-:Y:S05]  /*8ac0*/  BRA `(.L_x_155) ;  /* 0xffffffa400787947 */ /* 0x000fea000383ffff */
.L_x_41:
[----:B------:R-:W-:-:S07]  /*8ad0*/  MOV R0, UR4 ;  /* 0x0000000400007c02 */ /* 0x000fce0008000f00 */
.L_x_156:
[----:B-1----:R1:W4:Y:S02]  /*8ae0*/  SYNCS.PHASECHK.TRANS64.TRYWAIT P0, [R0+URZ], R3 ;  /* 0x00000003000075a7 */ /* 0x00232400080011ff */
[----:B----4-:R-:W-:Y:S05]  /*8af0*/  @!P0 NANOSLEEP.SYNCS 0x989680 ;  /* 0x009896800000895d */ /* 0x010fea0003900000 */
[----:B------:R-:W4:Y:S02]  /*8b00*/  @!P0 SYNCS.PHASECHK.TRANS64 P0, [R0+URZ], R3 ;  /* 0x00000003000085a7 */ /* 0x000f2400080010ff */
[----:B----4-:R-:W-:Y:S05]  /*8b10*/  @!P0 BRA `(.L_x_156) ;  /* 0xfffffffc00f08947 */ /* 0x010fea000383ffff */
[----:B------:R-:W-:Y:S05]  /*8b20*/  BRA `(.L_x_157) ;  /* 0xffffffa400887947 */ /* 0x000fea000383ffff */
.L_x_42:
[----:B------:R-:W-:-:S07]  /*8b30*/  MOV R0, UR4 ;  /* 0x0000000400007c02 */ /* 0x000fce0008000f00 */
.L_x_158:
[----:B-1----:R1:W4:Y:S02]  /*8b40*/  SYNCS.PHASECHK.TRANS64.TRYWAIT P0, [R0+URZ], R3 ;  /* 0x00000003000075a7 */ /* 0x00232400080011ff */
[----:B----4-:R-:W-:Y:S05]  /*8b50*/  @!P0 NANOSLEEP.SYNCS 0x989680 ;  /* 0x009896800000895d */ /* 0x010fea0003900000 */
[----:B------:R-:W4:Y:S02]  /*8b60*/  @!P0 SYNCS.PHASECHK.TRANS64 P0, [R0+URZ], R3 ;  /* 0x00000003000085a7 */ /* 0x000f2400080010ff */
[----:B----4-:R-:W-:Y:S05]  /*8b70*/  @!P0 BRA `(.L_x_158) ;  /* 0xfffffffc00f08947 */ /* 0x010fea000383ffff */
[----:B------:R-:W-:Y:S05]  /*8b80*/  BRA `(.L_x_159) ;  /* 0xffffffa400987947 */ /* 0x000fea000383ffff */
.L_x_43:
[----:B------:R-:W-:-:S07]  /*8b90*/  MOV R0, UR4 ;  /* 0x0000000400007c02 */ /* 0x000fce0008000f00 */
.L_x_160:
[----:B-1----:R1:W4:Y:S02]  /*8ba0*/  SYNCS.PHASECHK.TRANS64.TRYWAIT P0, [R0+URZ], R3 ;  /* 0x00000003000075a7 */ /* 0x00232400080011ff */
[----:B----4-:R-:W-:Y:S05]  /*8bb0*/  @!P0 NANOSLEEP.SYNCS 0x989680 ;  /* 0x009896800000895d */ /* 0x010fea0003900000 */
[----:B------:R-:W4:Y:S02]  /*8bc0*/  @!P0 SYNCS.PHASECHK.TRANS64 P0, [R0+URZ], R3 ;  /* 0x00000003000085a7 */ /* 0x000f2400080010ff */
[----:B----4-:R-:W-:Y:S05]  /*8bd0*/  @!P0 BRA `(.L_x_160) ;  /* 0xfffffffc00f08947 */ /* 0x010fea000383ffff */
[----:B------:R-:W-:Y:S05]  /*8be0*/  BRA `(.L_x_161) ;  /* 0xffffffa400a87947 */ /* 0x000fea000383ffff */
.L_x_44:
[----:B------:R-:W-:-:S07]  /*8bf0*/  MOV R0, UR4 ;  /* 0x0000000400007c02 */ /* 0x000fce0008000f00 */
.L_x_162:
[----:B-1----:R1:W4:Y:S02]  /*8c00*/  SYNCS.PHASECHK.TRANS64.TRYWAIT P0, [R0+URZ], R3 ;  /* 0x00000003000075a7 */ /* 0x00232400080011ff */
[----:B----4-:R-:W-:Y:S05]  /*8c10*/  @!P0 NANOSLEEP.SYNCS 0x989680 ;  /* 0x009896800000895d */ /* 0x010fea0003900000 */
[----:B------:R-:W4:Y:S02]  /*8c20*/  @!P0 SYNCS.PHASECHK.TRANS64 P0, [R0+URZ], R3 ;  /* 0x00000003000085a7 */ /* 0x000f2400080010ff */
[----:B----4-:R-:W-:Y:S05]  /*8c30*/  @!P0 BRA `(.L_x_162) ;  /* 0xfffffffc00f08947 */ /* 0x010fea000383ffff */
[----:B------:R-:W-:Y:S05]  /*8c40*/  BRA `(.L_x_163) ;  /* 0xffffffa400b87947 */ /* 0x000fea000383ffff */
.L_x_45:
[----:B------:R-:W-:-:S07]  /*8c50*/  MOV R0, UR4 ;  /* 0x0000000400007c02 */ /* 0x000fce0008000f00 */
.L_x_164:
[----:B-1----:R1:W4:Y:S02]  /*8c60*/  SYNCS.PHASECHK.TRANS64.TRYWAIT P0, [R0+URZ], R3 ;  /* 0x00000003000075a7 */ /* 0x00232400080011ff */
[----:B----4-:R-:W-:Y:S05]  /*8c70*/  @!P0 NANOSLEEP.SYNCS 0x989680 ;  /* 0x009896800000895d */ /* 0x010fea0003900000 */
[----:B------:R-:W4:Y:S02]  /*8c80*/  @!P0 SYNCS.PHASECHK.TRANS64 P0, [R0+URZ], R3 ;  /* 0x00000003000085a7 */ /* 0x000f2400080010ff */
[----:B----4-:R-:W-:Y:S05]  /*8c90*/  @!P0 BRA `(.L_x_164) ;  /* 0xfffffffc00f08947 */ /* 0x010fea000383ffff */
[----:B------:R-:W-:Y:S05]  /*8ca0*/  BRA `(.L_x_165) ;  /* 0xffffffa400c87947 */ /* 0x000fea000383ffff */
.L_x_46:
[----:B------:R-:W-:-:S07]  /*8cb0*/  MOV R0, UR4 ;  /* 0x0000000400007c02 */ /* 0x000fce0008000f00 */
.L_x_166:
[----:B-1----:R1:W4:Y:S02]  /*8cc0*/  SYNCS.PHASECHK.TRANS64.TRYWAIT P0, [R0+URZ], R3 ;  /* 0x00000003000075a7 */ /* 0x00232400080011ff */
[----:B----4-:R-:W-:Y:S05]  /*8cd0*/  @!P0 NANOSLEEP.SYNCS 0x989680 ;  /* 0x009896800000895d */ /* 0x010fea0003900000 */
[----:B------:R-:W4:Y:S02]  /*8ce0*/  @!P0 SYNCS.PHASECHK.TRANS64 P0, [R0+URZ], R3 ;  /* 0x00000003000085a7 */ /* 0x000f2400080010ff */
[----:B----4-:R-:W-:Y:S05]  /*8cf0*/  @!P0 BRA `(.L_x_166) ;  /* 0xfffffffc00f08947 */ /* 0x010fea000383ffff */
[----:B------:R-:W-:Y:S05]  /*8d00*/  BRA `(.L_x_167) ;  /* 0xffffffa400d87947 */ /* 0x000fea000383ffff */
.L_x_47:
[----:B------:R-:W-:-:S07]  /*8d10*/  MOV R0, UR4 ;  /* 0x0000000400007c02 */ /* 0x000fce0008000f00 */
.L_x_168:
[----:B-1----:R1:W4:Y:S02]  /*8d20*/  SYNCS.PHASECHK.TRANS64.TRYWAIT P0, [R0+URZ], R3 ;  /* 0x00000003000075a7 */ /* 0x00232400080011ff */
[----:B----4-:R-:W-:Y:S05]  /*8d30*/  @!P0 NANOSLEEP.SYNCS 0x989680 ;  /* 0x009896800000895d */ /* 0x010fea0003900000 */
[----:B------:R-:W4:Y:S02]  /*8d40*/  @!P0 SYNCS.PHASECHK.TRANS64 P0, [R0+URZ], R3 ;  /* 0x00000003000085a7 */ /* 0x000f2400080010ff */
[----:B----4-:R-:W-:Y:S05]  /*8d50*/  @!P0 BRA `(.L_x_168) ;  /* 0xfffffffc00f08947 */ /* 0x010fea000383ffff */
[----:B------:R-:W-:Y:S05]  /*8d60*/  BRA `(.L_x_169) ;  /* 0xffffffa400e87947 */ /* 0x000fea000383ffff */
.L_x_48:
[----:B------:R-:W-:-:S07]  /*8d70*/  MOV R0, UR4 ;  /* 0x0000000400007c02 */ /* 0x000fce0008000f00 */
.L_x_170:
[----:B-1----:R1:W4:Y:S02]  /*8d80*/  SYNCS.PHASECHK.TRANS64.TRYWAIT P0, [R0+URZ], R3 ;  /* 0x00000003000075a7 */ /* 0x00232400080011ff */
[----:B----4-:R-:W-:Y:S05]  /*8d90*/  @!P0 NANOSLEEP.SYNCS 0x989680 ;  /* 0x009896800000895d */ /* 0x010fea0003900000 */
[----:B------:R-:W4:Y:S02]  /*8da0*/  @!P0 SYNCS.PHASECHK.TRANS64 P0, [R0+URZ], R3 ;  /* 0x00000003000085a7 */ /* 0x000f2400080010ff */
[----:B----4-:R-:W-:Y:S05]  /*8db0*/  @!P0 BRA `(.L_x_170) ;  /* 0xfffffffc00f08947 */ /* 0x010fea000383ffff */
[----:B------:R-:W-:Y:S05]  /*8dc0*/  BRA `(.L_x_171) ;  /* 0xffffffa400f87947 */ /* 0x000fea000383ffff */
.L_x_49:
[----:B------:R-:W-:-:S07]  /*8dd0*/  MOV R0, UR4 ;  /* 0x0000000400007c02 */ /* 0x000fce0008000f00 */
.L_x_172:
[----:B-1----:R1:W4:Y:S02]  /*8de0*/  SYNCS.PHASECHK.TRANS64.TRYWAIT P0, [R0+URZ], R3 ;  /* 0x00000003000075a7 */ /* 0x00232400080011ff */
[----:B----4-:R-:W-:Y:S05]  /*8df0*/  @!P0 NANOSLEEP.SYNCS 0x989680 ;  /* 0x009896800000895d */ /* 0x010fea0003900000 */
[----:B------:R-:W4:Y:S02]  /*8e00*/  @!P0 SYNCS.PHASECHK.TRANS64 P0, [R0+URZ], R3 ;  /* 0x00000003000085a7 */ /* 0x000f2400080010ff */
[----:B----4-:R-:W-:Y:S05]  /*8e10*/  @!P0 BRA `(.L_x_172) ;  /* 0xfffffffc00f08947 */ /* 0x010fea000383ffff */
[----:B------:R-:W-:Y:S05]  /*8e20*/  BRA `(.L_x_173) ;  /* 0xffffffa800087947 */ /* 0x000fea000383ffff */
.L_x_50:
[----:B------:R-:W-:-:S07]  /*8e30*/  MOV R0, UR4 ;  /* 0x0000000400007c02 */ /* 0x000fce0008000f00 */
.L_x_174:
[----:B-1----:R1:W4:Y:S02]  /*8e40*/  SYNCS.PHASECHK.TRANS64.TRYWAIT P0, [R0+URZ], R3 ;  /* 0x00000003000075a7 */ /* 0x00232400080011ff */
[----:B----4-:R-:W-:Y:S05]  /*8e50*/  @!P0 NANOSLEEP.SYNCS 0x989680 ;  /* 0x009896800000895d */ /* 0x010fea0003900000 */
[----:B------:R-:W4:Y:S02]  /*8e60*/  @!P0 SYNCS.PHASECHK.TRANS64 P0, [R0+URZ], R3 ;  /* 0x00000003000085a7 */ /* 0x000f2400080010ff */
[----:B----4-:R-:W-:Y:S05]  /*8e70*/  @!P0 BRA `(.L_x_174) ;  /* 0xfffffffc00f08947 */ /* 0x010fea000383ffff */
[----:B------:R-:W-:Y:S05]  /*8e80*/  BRA `(.L_x_175) ;  /* 0xffffffa800187947 */ /* 0x000fea000383ffff */
.L_x_51:
[----:B------:R-:W-:-:S07]  /*8e90*/  MOV R0, UR4 ;  /* 0x0000000400007c02 */ /* 0x000fce0008000f00 */
.L_x_176:
[----:B-1----:R1:W4:Y:S02]  /*8ea0*/  SYNCS.PHASECHK.TRANS64.TRYWAIT P0, [R0+URZ], R3 ;  /* 0x00000003000075a7 */ /* 0x00232400080011ff */
[----:B----4-:R-:W-:Y:S05]  /*8eb0*/  @!P0 NANOSLEEP.SYNCS 0x989680 ;  /* 0x009896800000895d */ /* 0x010fea0003900000 */
[----:B------:R-:W4:Y:S02]  /*8ec0*/  @!P0 SYNCS.PHASECHK.TRANS64 P0, [R0+URZ], R3 ;  /* 0x00000003000085a7 */ /* 0x000f2400080010ff */
[----:B----4-:R-:W-:Y:S05]  /*8ed0*/  @!P0 BRA `(.L_x_176) ;  /* 0xfffffffc00f08947 */ /* 0x010fea000383ffff */
[----:B------:R-:W-:Y:S05]  /*8ee0*/  BRA `(.L_x_177) ;  /* 0xffffffa800287947 */ /* 0x000fea000383ffff */
.L_x_52:
[----:B------:R-:W-:-:S07]  /*8ef0*/  MOV R0, UR4 ;  /* 0x0000000400007c02 */ /* 0x000fce0008000f00 */
.L_x_178:
[----:B-1----:R1:W4:Y:S02]  /*8f00*/  SYNCS.PHASECHK.TRANS64.TRYWAIT P0, [R0+URZ], R3 ;  /* 0x00000003000075a7 */ /* 0x00232400080011ff */
[----:B----4-:R-:W-:Y:S05]  /*8f10*/  @!P0 NANOSLEEP.SYNCS 0x989680 ;  /* 0x009896800000895d */ /* 0x010fea0003900000 */
[----:B------:R-:W4:Y:S02]  /*8f20*/  @!P0 SYNCS.PHASECHK.TRANS64 P0, [R0+URZ], R3 ;  /* 0x00000003000085a7 */ /* 0x000f2400080010ff */
[----:B----4-:R-:W-:Y:S05]  /*8f30*/  @!P0 BRA `(.L_x_178) ;  /* 0xfffffffc00f08947 */ /* 0x010fea000383ffff */
[----:B------:R-:W-:Y:S05]  /*8f40*/  BRA `(.L_x_179) ;  /* 0xffffffa800387947 */ /* 0x000fea000383ffff */
.L_x_53:
[----:B------:R-:W-:-:S07]  /*8f50*/  MOV R0, UR4 ;  /* 0x0000000400007c02 */ /* 0x000fce0008000f00 */
.L_x_180:
[----:B-1----:R1:W4:Y:S02]  /*8f60*/  SYNCS.PHASECHK.TRANS64.TRYWAIT P0, [R0+URZ], R3 ;  /* 0x00000003000075a7 */ /* 0x00232400080011ff */
[----:B----4-:R-:W-:Y:S05]  /*8f70*/  @!P0 NANOSLEEP.SYNCS 0x989680 ;  /* 0x009896800000895d */ /* 0x010fea0003900000 */
[----:B------:R-:W4:Y:S02]  /*8f80*/  @!P0 SYNCS.PHASECHK.TRANS64 P0, [R0+URZ], R3 ;  /* 0x00000003000085a7 */ /* 0x000f2400080010ff */
[----:B----4-:R-:W-:Y:S05]  /*8f90*/  @!P0 BRA `(.L_x_180) ;  /* 0xfffffffc00f08947 */ /* 0x010fea000383ffff */
[----:B------:R-:W-:Y:S05]  /*8fa0*/  BRA `(.L_x_181) ;  /* 0xffffffa800487947 */ /* 0x000fea000383ffff */
.L_x_54:
[----:B------:R-:W-:-:S07]  /*8fb0*/  MOV R0, UR4 ;  /* 0x0000000400007c02 */ /* 0x000fce0008000f00 */
.L_x_182:
[----:B-1----:R1:W4:Y:S02]  /*8fc0*/  SYNCS.PHASECHK.TRANS64.TRYWAIT P0, [R0+URZ], R3 ;  /* 0x00000003000075a7 */ /* 0x00232400080011ff */
[----:B----4-:R-:W-:Y:S05]  /*8fd0*/  @!P0 NANOSLEEP.SYNCS 0x989680 ;  /* 0x009896800000895d */ /* 0x010fea0003900000 */
[----:B------:R-:W4:Y:S02]  /*8fe0*/  @!P0 SYNCS.PHASECHK.TRANS64 P0, [R0+URZ], R3 ;  /* 0x00000003000085a7 */ /* 0x000f2400080010ff */
[----:B----4-:R-:W-:Y:S05]  /*8ff0*/  @!P0 BRA `(.L_x_182) ;  /* 0xfffffffc00f08947 */ /* 0x010fea000383ffff */
[----:B------:R-:W-:Y:S05]  /*9000*/  BRA `(.L_x_183) ;  /* 0xffffffa800587947 */ /* 0x000fea000383ffff */
.L_x_55:
[----:B------:R-:W-:-:S07]  /*9010*/  MOV R0, UR4 ;  /* 0x0000000400007c02 */ /* 0x000fce0008000f00 */
.L_x_184:
[----:B-1----:R1:W4:Y:S02]  /*9020*/  SYNCS.PHASECHK.TRANS64.TRYWAIT P0, [R0+URZ], R3 ;  /* 0x00000003000075a7 */ /* 0x00232400080011ff */
[----:B----4-:R-:W-:Y:S05]  /*9030*/  @!P0 NANOSLEEP.SYNCS 0x989680 ;  /* 0x009896800000895d */ /* 0x010fea0003900000 */
[----:B------:R-:W4:Y:S02]  /*9040*/  @!P0 SYNCS.PHASECHK.TRANS64 P0, [R0+URZ], R3 ;  /* 0x00000003000085a7 */ /* 0x000f2400080010ff */
[----:B----4-:R-:W-:Y:S05]  /*9050*/  @!P0 BRA `(.L_x_184) ;  /* 0xfffffffc00f08947 */ /* 0x010fea000383ffff */
[----:B------:R-:W-:Y:S05]  /*9060*/  BRA `(.L_x_185) ;  /* 0xffffffa800687947 */ /* 0x000fea000383ffff */
.L_x_56:
[----:B------:R-:W-:-:S07]  /*9070*/  MOV R0, UR4 ;  /* 0x0000000400007c02 */ /* 0x000fce0008000f00 */
.L_x_186:
[----:B-1----:R1:W4:Y:S02]  /*9080*/  SYNCS.PHASECHK.TRANS64.TRYWAIT P0, [R0+URZ], R3 ;  /* 0x00000003000075a7 */ /* 0x00232400080011ff */
[----:B----4-:R-:W-:Y:S05]  /*9090*/  @!P0 NANOSLEEP.SYNCS 0x989680 ;  /* 0x009896800000895d */ /* 0x010fea0003900000 */
[----:B------:R-:W4:Y:S02]  /*90a0*/  @!P0 SYNCS.PHASECHK.TRANS64 P0, [R0+URZ], R3 ;  /* 0x00000003000085a7 */ /* 0x000f2400080010ff */
[----:B----4-:R-:W-:Y:S05]  /*90b0*/  @!P0 BRA `(.L_x_186) ;  /* 0xfffffffc00f08947 */ /* 0x010fea000383ffff */
[----:B------:R-:W-:Y:S05]  /*90c0*/  BRA `(.L_x_187) ;  /* 0xffffffa800787947 */ /* 0x000fea000383ffff */
.L_x_57:
[----:B------:R-:W-:-:S07]  /*90d0*/  MOV R0, UR4 ;  /* 0x0000000400007c02 */ /* 0x000fce0008000f00 */
.L_x_188:
[----:B-1----:R1:W4:Y:S02]  /*90e0*/  SYNCS.PHASECHK.TRANS64.TRYWAIT P0, [R0+URZ], R3 ;  /* 0x00000003000075a7 */ /* 0x00232400080011ff */
[----:B----4-:R-:W-:Y:S05]  /*90f0*/  @!P0 NANOSLEEP.SYNCS 0x989680 ;  /* 0x009896800000895d */ /* 0x010fea0003900000 */
[----:B------:R-:W4:Y:S02]  /*9100*/  @!P0 SYNCS.PHASECHK.TRANS64 P0, [R0+URZ], R3 ;  /* 0x00000003000085a7 */ /* 0x000f2400080010ff */
[----:B----4-:R-:W-:Y:S05]  /*9110*/  @!P0 BRA `(.L_x_188) ;  /* 0xfffffffc00f08947 */ /* 0x010fea000383ffff */
[----:B------:R-:W-:Y:S05]  /*9120*/  BRA `(.L_x_189) ;  /* 0xffffffa800887947 */ /* 0x000fea000383ffff */
.L_x_58:
[----:B------:R-:W-:-:S07]  /*9130*/  MOV R0, UR4 ;  /* 0x0000000400007c02 */ /* 0x000fce0008000f00 */
.L_x_190:
[----:B-1----:R1:W4:Y:S02]  /*9140*/  SYNCS.PHASECHK.TRANS64.TRYWAIT P0, [R0+URZ], R3 ;  /* 0x00000003000075a7 */ /* 0x00232400080011ff */
[----:B----4-:R-:W-:Y:S05]  /*9150*/  @!P0 NANOSLEEP.SYNCS 0x989680 ;  /* 0x009896800000895d */ /* 0x010fea0003900000 */
[----:B------:R-:W4:Y:S02]  /*9160*/  @!P0 SYNCS.PHASECHK.TRANS64 P0, [R0+URZ], R3 ;  /* 0x00000003000085a7 */ /* 0x000f2400080010ff */
[----:B----4-:R-:W-:Y:S05]  /*9170*/  @!P0 BRA `(.L_x_190) ;  /* 0xfffffffc00f08947 */ /* 0x010fea000383ffff */
[----:B------:R-:W-:Y:S05]  /*9180*/  BRA `(.L_x_191) ;  /* 0xffffffa800987947 */ /* 0x000fea000383ffff */
.L_x_59:
[----:B------:R-:W-:-:S07]  /*9190*/  MOV R0, UR4 ;  /* 0x0000000400007c02 */ /* 0x000fce0008000f00 */
.L_x_192:
[----:B-1----:R1:W4:Y:S02]  /*91a0*/  SYNCS.PHASECHK.TRANS64.TRYWAIT P0, [R0+URZ], R3 ;  /* 0x00000003000075a7 */ /* 0x00232400080011ff */
[----:B----4-:R-:W-:Y:S05]  /*91b0*/  @!P0 NANOSLEEP.SYNCS 0x989680 ;  /* 0x009896800000895d */ /* 0x010fea0003900000 */
[----:B------:R-:W4:Y:S02]  /*91c0*/  @!P0 SYNCS.PHASECHK.TRANS64 P0, [R0+URZ], R3 ;  /* 0x00000003000085a7 */ /* 0x000f2400080010ff */
[----:B----4-:R-:W-:Y:S05]  /*91d0*/  @!P0 BRA `(.L_x_192) ;  /* 0xfffffffc00f08947 */ /* 0x010fea000383ffff */
[----:B------:R-:W-:Y:S05]  /*91e0*/  BRA `(.L_x_193) ;  /* 0xffffffa800a87947 */ /* 0x000fea000383ffff */
.L_x_60:
[----:B------:R-:W-:-:S07]  /*91f0*/  MOV R0, UR4 ;  /* 0x0000000400007c02 */ /* 0x000fce0008000f00 */
.L_x_194:
[----:B-1----:R1:W4:Y:S02]  /*9200*/  SYNCS.PHASECHK.TRANS64.TRYWAIT P0, [R0+URZ], R3 ;  /* 0x00000003000075a7 */ /* 0x00232400080011ff */
[----:B----4-:R-:W-:Y:S05]  /*9210*/  @!P0 NANOSLEEP.SYNCS 0x989680 ;  /* 0x009896800000895d */ /* 0x010fea0003900000 */
[----:B------:R-:W4:Y:S02]  /*9220*/  @!P0 SYNCS.PHASECHK.TRANS64 P0, [R0+URZ], R3 ;  /* 0x00000003000085a7 */ /* 0x000f2400080010ff */
[----:B----4-:R-:W-:Y:S05]  /*9230*/  @!P0 BRA `(.L_x_194) ;  /* 0xfffffffc00f08947 */ /* 0x010fea000383ffff */
[----:B------:R-:W-:Y:S05]  /*9240*/  BRA `(.L_x_195) ;  /* 0xffffffa800b87947 */ /* 0x000fea000383ffff */
.L_x_61:
[----:B------:R-:W-:-:S07]  /*9250*/  MOV R0, UR4 ;  /* 0x0000000400007c02 */ /* 0x000fce0008000f00 */
.L_x_196:
[----:B-1----:R1:W4:Y:S02]  /*9260*/  SYNCS.PHASECHK.TRANS64.TRYWAIT P0, [R0+URZ], R3 ;  /* 0x00000003000075a7 */ /* 0x00232400080011ff */
[----:B----4-:R-:W-:Y:S05]  /*9270*/  @!P0 NANOSLEEP.SYNCS 0x989680 ;  /* 0x009896800000895d */ /* 0x010fea0003900000 */
[----:B------:R-:W4:Y:S02]  /*9280*/  @!P0 SYNCS.PHASECHK.TRANS64 P0, [R0+URZ], R3 ;  /* 0x00000003000085a7 */ /* 0x000f2400080010ff */
[----:B----4-:R-:W-:Y:S05]  /*9290*/  @!P0 BRA `(.L_x_196) ;  /* 0xfffffffc00f08947 */ /* 0x010fea000383ffff */
[----:B------:R-:W-:Y:S05]  /*92a0*/  BRA `(.L_x_197) ;  /* 0xffffffa800c87947 */ /* 0x000fea000383ffff */
.L_x_62:
[----:B------:R-:W-:-:S07]  /*92b0*/  MOV R0, UR4 ;  /* 0x0000000400007c02 */ /* 0x000fce0008000f00 */
.L_x_198:
[----:B-1----:R1:W4:Y:S02]  /*92c0*/  SYNCS.PHASECHK.TRANS64.TRYWAIT P0, [R0+URZ], R3 ;  /* 0x00000003000075a7 */ /* 0x00232400080011ff */
[----:B----4-:R-:W-:Y:S05]  /*92d0*/  @!P0 NANOSLEEP.SYNCS 0x989680 ;  /* 0x009896800000895d */ /* 0x010fea0003900000 */
[----:B------:R-:W4:Y:S02]  /*92e0*/  @!P0 SYNCS.PHASECHK.TRANS64 P0, [R0+URZ], R3 ;  /* 0x00000003000085a7 */ /* 0x000f2400080010ff */
[----:B----4-:R-:W-:Y:S05]  /*92f0*/  @!P0 BRA `(.L_x_198) ;  /* 0xfffffffc00f08947 */ /* 0x010fea000383ffff */
[----:B------:R-:W-:Y:S05]  /*9300*/  BRA `(.L_x_199) ;  /* 0xffffffa800d87947 */ /* 0x000fea000383ffff */
.L_x_63:
[----:B------:R-:W-:-:S07]  /*9310*/  MOV R0, UR4 ;  /* 0x0000000400007c02 */ /* 0x000fce0008000f00 */
.L_x_200:
[----:B-1----:R1:W4:Y:S02]  /*9320*/  SYNCS.PHASECHK.TRANS64.TRYWAIT P0, [R0+URZ], R3 ;  /* 0x00000003000075a7 */ /* 0x00232400080011ff */
[----:B----4-:R-:W-:Y:S05]  /*9330*/  @!P0 NANOSLEEP.SYNCS 0x989680 ;  /* 0x009896800000895d */ /* 0x010fea0003900000 */
[----:B------:R-:W4:Y:S02]  /*9340*/  @!P0 SYNCS.PHASECHK.TRANS64 P0, [R0+URZ], R3 ;  /* 0x00000003000085a7 */ /* 0x000f2400080010ff */
[----:B----4-:R-:W-:Y:S05]  /*9350*/  @!P0 BRA `(.L_x_200) ;  /* 0xfffffffc00f08947 */ /* 0x010fea000383ffff */
[----:B------:R-:W-:Y:S05]  /*9360*/  BRA `(.L_x_201) ;  /* 0xffffffa800e87947 */ /* 0x000fea000383ffff */
.L_x_64:
[----:B------:R-:W-:-:S07]  /*9370*/  MOV R0, UR4 ;  /* 0x0000000400007c02 */ /* 0x000fce0008000f00 */
.L_x_202:
[----:B-1----:R1:W4:Y:S02]  /*9380*/  SYNCS.PHASECHK.TRANS64.TRYWAIT P0, [R0+URZ], R3 ;  /* 0x00000003000075a7 */ /* 0x00232400080011ff */
[----:B----4-:R-:W-:Y:S05]  /*9390*/  @!P0 NANOSLEEP.SYNCS 0x989680 ;  /* 0x009896800000895d */ /* 0x010fea0003900000 */
[----:B------:R-:W4:Y:S02]  /*93a0*/  @!P0 SYNCS.PHASECHK.TRANS64 P0, [R0+URZ], R3 ;  /* 0x00000003000085a7 */ /* 0x000f2400080010ff */
[----:B----4-:R-:W-:Y:S05]  /*93b0*/  @!P0 BRA `(.L_x_202) ;  /* 0xfffffffc00f08947 */ /* 0x010fea000383ffff */
[----:B------:R-:W-:Y:S05]  /*93c0*/  BRA `(.L_x_203) ;  /* 0xffffffa800f87947 */ /* 0x000fea000383ffff */
.L_x_65:
[----:B------:R-:W-:-:S07]  /*93d0*/  MOV R0, UR4 ;  /* 0x0000000400007c02 */ /* 0x000fce0008000f00 */
.L_x_204:
[----:B-1----:R1:W4:Y:S02]  /*93e0*/  SYNCS.PHASECHK.TRANS64.TRYWAIT P0, [R0+URZ], R3 ;  /* 0x00000003000075a7 */ /* 0x00232400080011ff */
[----:B----4-:R-:W-:Y:S05]  /*93f0*/  @!P0 NANOSLEEP.SYNCS 0x989680 ;  /* 0x009896800000895d */ /* 0x010fea0003900000 */
[----:B------:R-:W4:Y:S02]  /*9400*/  @!P0 SYNCS.PHASECHK.TRANS64 P0, [R0+URZ], R3 ;  /* 0x00000003000085a7 */ /* 0x000f2400080010ff */
[----:B----4-:R-:W-:Y:S05]  /*9410*/  @!P0 BRA `(.L_x_204) ;  /* 0xfffffffc00f08947 */ /* 0x010fea000383ffff */
[----:B------:R-:W-:Y:S05]  /*9420*/  BRA `(.L_x_205) ;  /* 0xffffffac00087947 */ /* 0x000fea000383ffff */
.L_x_66:
[----:B------:R-:W-:-:S07]  /*9430*/  MOV R0, UR4 ;  /* 0x0000000400007c02 */ /* 0x000fce0008000f00 */
.L_x_206:
[----:B-1----:R1:W4:Y:S02]  /*9440*/  SYNCS.PHASECHK.TRANS64.TRYWAIT P0, [R0+URZ], R3 ;  /* 0x00000003000075a7 */ /* 0x00232400080011ff */
[----:B----4-:R-:W-:Y:S05]  /*9450*/  @!P0 NANOSLEEP.SYNCS 0x989680 ;  /* 0x009896800000895d */ /* 0x010fea0003900000 */
[----:B------:R-:W4:Y:S02]  /*9460*/  @!P0 SYNCS.PHASECHK.TRANS64 P0, [R0+URZ], R3 ;  /* 0x00000003000085a7 */ /* 0x000f2400080010ff */
[----:B----4-:R-:W-:Y:S05]  /*9470*/  @!P0 BRA `(.L_x_206) ;  /* 0xfffffffc00f08947 */ /* 0x010fea000383ffff */
[----:B------:R-:W-:Y:S05]  /*9480*/  BRA `(.L_x_207) ;  /* 0xffffffac00187947 */ /* 0x000fea000383ffff */
.L_x_67:
[----:B------:R-:W-:-:S07]  /*9490*/  MOV R0, UR4 ;  /* 0x0000000400007c02 */ /* 0x000fce0008000f00 */
.L_x_208:
[----:B-1----:R1:W4:Y:S02]  /*94a0*/  SYNCS.PHASECHK.TRANS64.TRYWAIT P0, [R0+URZ], R3 ;  /* 0x00000003000075a7 */ /* 0x00232400080011ff */
[----:B----4-:R-:W-:Y:S05]  /*94b0*/  @!P0 NANOSLEEP.SYNCS 0x989680 ;  /* 0x009896800000895d */ /* 0x010fea0003900000 */
[----:B------:R-:W4:Y:S02]  /*94c0*/  @!P0 SYNCS.PHASECHK.TRANS64 P0, [R0+URZ], R3 ;  /* 0x00000003000085a7 */ /* 0x000f2400080010ff */
[----:B----4-:R-:W-:Y:S05]  /*94d0*/  @!P0 BRA `(.L_x_208) ;  /* 0xfffffffc00f08947 */ /* 0x010fea000383ffff */
[----:B------:R-:W-:Y:S05]  /*94e0*/  BRA `(.L_x_209) ;  /* 0xffffffac00287947 */ /* 0x000fea000383ffff */
.L_x_68:
[----:B------:R-:W-:-:S07]  /*94f0*/  MOV R0, UR4 ;  /* 0x0000000400007c02 */ /* 0x000fce0008000f00 */
.L_x_210:
[----:B-1----:R1:W4:Y:S02]  /*9500*/  SYNCS.PHASECHK.TRANS64.TRYWAIT P0, [R0+URZ], R3 ;  /* 0x00000003000075a7 */ /* 0x00232400080011ff */
[----:B----4-:R-:W-:Y:S05]  /*9510*/  @!P0 NANOSLEEP.SYNCS 0x989680 ;  /* 0x009896800000895d */ /* 0x010fea0003900000 */
[----:B------:R-:W4:Y:S02]  /*9520*/  @!P0 SYNCS.PHASECHK.TRANS64 P0, [R0+URZ], R3 ;  /* 0x00000003000085a7 */ /* 0x000f2400080010ff */
[----:B----4-:R-:W-:Y:S05]  /*9530*/  @!P0 BRA `(.L_x_210) ;  /* 0xfffffffc00f08947 */ /* 0x010fea000383ffff */
[----:B------:R-:W-:Y:S05]  /*9540*/  BRA `(.L_x_211) ;  /* 0xffffffac00387947 */ /* 0x000fea000383ffff */
.L_x_69:
[----:B------:R-:W-:-:S07]  /*9550*/  MOV R0, UR4 ;  /* 0x0000000400007c02 */ /* 0x000fce0008000f00 */
.L_x_212:
[----:B-1----:R1:W4:Y:S02]  /*9560*/  SYNCS.PHASECHK.TRANS64.TRYWAIT P0, [R0+URZ], R3 ;  /* 0x00000003000075a7 */ /* 0x00232400080011ff */
[----:B----4-:R-:W-:Y:S05]  /*9570*/  @!P0 NANOSLEEP.SYNCS 0x989680 ;  /* 0x009896800000895d */ /* 0x010fea0003900000 */
[----:B------:R-:W4:Y:S02]  /*9580*/  @!P0 SYNCS.PHASECHK.TRANS64 P0, [R0+URZ], R3 ;  /* 0x00000003000085a7 */ /* 0x000f2400080010ff */
[----:B----4-:R-:W-:Y:S05]  /*9590*/  @!P0 BRA `(.L_x_212) ;  /* 0xfffffffc00f08947 */ /* 0x010fea000383ffff */
[----:B------:R-:W-:Y:S05]  /*95a0*/  BRA `(.L_x_213) ;  /* 0xffffffac00487947 */ /* 0x000fea000383ffff */
.L_x_70:
[----:B------:R-:W-:-:S07]  /*95b0*/  MOV R0, UR4 ;  /* 0x0000000400007c02 */ /* 0x000fce0008000f00 */
.L_x_214:
[----:B-1----:R1:W4:Y:S02]  /*95c0*/  SYNCS.PHASECHK.TRANS64.TRYWAIT P0, [R0+URZ], R3 ;  /* 0x00000003000075a7 */ /* 0x00232400080011ff */
[----:B----4-:R-:W-:Y:S05]  /*95d0*/  @!P0 NANOSLEEP.SYNCS 0x989680 ;  /* 0x009896800000895d */ /* 0x010fea0003900000 */
[----:B------:R-:W4:Y:S02]  /*95e0*/  @!P0 SYNCS.PHASECHK.TRANS64 P0, [R0+URZ], R3 ;  /* 0x00000003000085a7 */ /* 0x000f2400080010ff */
[----:B----4-:R-:W-:Y:S05]  /*95f0*/  @!P0 BRA `(.L_x_214) ;  /* 0xfffffffc00f08947 */ /* 0x010fea000383ffff */
[----:B------:R-:W-:Y:S05]  /*9600*/  BRA `(.L_x_215) ;  /* 0xffffffac00587947 */ /* 0x000fea000383ffff */
.L_x_71:
[----:B------:R-:W-:-:S07]  /*9610*/  MOV R0, UR4 ;  /* 0x0000000400007c02 */ /* 0x000fce0008000f00 */
.L_x_216:
[----:B-1----:R1:W4:Y:S02]  /*9620*/  SYNCS.PHASECHK.TRANS64.TRYWAIT P0, [R0+URZ], R3 ;  /* 0x00000003000075a7 */ /* 0x00232400080011ff */
[----:B----4-:R-:W-:Y:S05]  /*9630*/  @!P0 NANOSLEEP.SYNCS 0x989680 ;  /* 0x009896800000895d */ /* 0x010fea0003900000 */
[----:B------:R-:W4:Y:S02]  /*9640*/  @!P0 SYNCS.PHASECHK.TRANS64 P0, [R0+URZ], R3 ;  /* 0x00000003000085a7 */ /* 0x000f2400080010ff */
[----:B----4-:R-:W-:Y:S05]  /*9650*/  @!P0 BRA `(.L_x_216) ;  /* 0xfffffffc00f08947 */ /* 0x010fea000383ffff */
[----:B------:R-:W-:Y:S05]  /*9660*/  BRA `(.L_x_217) ;  /* 0xffffffac00687947 */ /* 0x000fea000383ffff */
.L_x_72:
[----:B------:R-:W-:-:S07]  /*9670*/  MOV R0, UR4 ;  /* 0x0000000400007c02 */ /* 0x000fce0008000f00 */
.L_x_218:
[----:B-1----:R1:W4:Y:S02]  /*9680*/  SYNCS.PHASECHK.TRANS64.TRYWAIT P0, [R0+URZ], R3 ;  /* 0x00000003000075a7 */ /* 0x00232400080011ff */
[----:B----4-:R-:W-:Y:S05]  /*9690*/  @!P0 NANOSLEEP.SYNCS 0x989680 ;  /* 0x009896800000895d */ /* 0x010fea0003900000 */
[----:B------:R-:W4:Y:S02]  /*96a0*/  @!P0 SYNCS.PHASECHK.TRANS64 P0, [R0+URZ], R3 ;  /* 0x00000003000085a7 */ /* 0x000f2400080010ff */
[----:B----4-:R-:W-:Y:S05]  /*96b0*/  @!P0 BRA `(.L_x_218) ;  /* 0xfffffffc00f08947 */ /* 0x010fea000383ffff */
[----:B------:R-:W-:Y:S05]  /*96c0*/  BRA `(.L_x_219) ;  /* 0xffffffac00787947 */ /* 0x000fea000383ffff */
.L_x_73:
[----:B------:R-:W-:-:S07]  /*96d0*/  MOV R0, UR4 ;  /* 0x0000000400007c02 */ /* 0x000fce0008000f00 */
.L_x_220:
[----:B-1----:R1:W4:Y:S02]  /*96e0*/  SYNCS.PHASECHK.TRANS64.TRYWAIT P0, [R0+URZ], R3 ;  /* 0x00000003000075a7 */ /* 0x00232400080011ff */
[----:B----4-:R-:W-:Y:S05]  /*96f0*/  @!P0 NANOSLEEP.SYNCS 0x989680 ;  /* 0x009896800000895d */ /* 0x010fea0003900000 */
[----:B------:R-:W4:Y:S02]  /*9700*/  @!P0 SYNCS.PHASECHK.TRANS64 P0, [R0+URZ], R3 ;  /* 0x00000003000085a7 */ /* 0x000f2400080010ff */
[----:B----4-:R-:W-:Y:S05]  /*9710*/  @!P0 BRA `(.L_x_220) ;  /* 0xfffffffc00f08947 */ /* 0x010fea000383ffff */
[----:B------:R-:W-:Y:S05]  /*9720*/  BRA `(.L_x_221) ;  /* 0xffffffac00887947 */ /* 0x000fea000383ffff */
.L_x_74:
[----:B------:R-:W-:-:S07]  /*9730*/  MOV R0, UR4 ;  /* 0x0000000400007c02 */ /* 0x000fce0008000f00 */
.L_x_222:
[----:B-1----:R1:W4:Y:S02]  /*9740*/  SYNCS.PHASECHK.TRANS64.TRYWAIT P0, [R0+URZ], R3 ;  /* 0x00000003000075a7 */ /* 0x00232400080011ff */
[----:B----4-:R-:W-:Y:S05]  /*9750*/  @!P0 NANOSLEEP.SYNCS 0x989680 ;  /* 0x009896800000895d */ /* 0x010fea0003900000 */
[----:B------:R-:W4:Y:S02]  /*9760*/  @!P0 SYNCS.PHASECHK.TRANS64 P0, [R0+URZ], R3 ;  /* 0x00000003000085a7 */ /* 0x000f2400080010ff */
[----:B----4-:R-:W-:Y:S05]  /*9770*/  @!P0 BRA `(.L_x_222) ;  /* 0xfffffffc00f08947 */ /* 0x010fea000383ffff */
[----:B------:R-:W-:Y:S05]  /*9780*/  BRA `(.L_x_223) ;  /* 0xffffffac00987947 */ /* 0x000fea000383ffff */
.L_x_75:
[----:B------:R-:W-:-:S07]  /*9790*/  MOV R0, UR4 ;  /* 0x0000000400007c02 */ /* 0x000fce0008000f00 */
.L_x_224:
[----:B-1----:R1:W4:Y:S02]  /*97a0*/  SYNCS.PHASECHK.TRANS64.TRYWAIT P0, [R0+URZ], R3 ;  /* 0x00000003000075a7 */ /* 0x00232400080011ff */
[----:B----4-:R-:W-:Y:S05]  /*97b0*/  @!P0 NANOSLEEP.SYNCS 0x989680 ;  /* 0x009896800000895d */ /* 0x010fea0003900000 */
[----:B------:R-:W4:Y:S02]  /*97c0*/  @!P0 SYNCS.PHASECHK.TRANS64 P0, [R0+URZ], R3 ;  /* 0x00000003000085a7 */ /* 0x000f2400080010ff */
[----:B----4-:R-:W-:Y:S05]  /*97d0*/  @!P0 BRA `(.L_x_224) ;  /* 0xfffffffc00f08947 */ /* 0x010fea000383ffff */
[----:B------:R-:W-:Y:S05]  /*97e0*/  BRA `(.L_x_225) ;  /* 0xffffffac00a87947 */ /* 0x000fea000383ffff */
.L_x_76:
[----:B------:R-:W-:-:S07]  /*97f0*/  MOV R0, UR4 ;  /* 0x0000000400007c02 */ /* 0x000fce0008000f00 */
.L_x_226:
[----:B-1----:R1:W4:Y:S02]  /*9800*/  SYNCS.PHASECHK.TRANS64.TRYWAIT P0, [R0+URZ], R3 ;  /* 0x00000003000075a7 */ /* 0x00232400080011ff */
[----:B----4-:R-:W-:Y:S05]  /*9810*/  @!P0 NANOSLEEP.SYNCS 0x989680 ;  /* 0x009896800000895d */ /* 0x010fea0003900000 */
[----:B------:R-:W4:Y:S02]  /*9820*/  @!P0 SYNCS.PHASECHK.TRANS64 P0, [R0+URZ], R3 ;  /* 0x00000003000085a7 */ /* 0x000f2400080010ff */
[----:B----4-:R-:W-:Y:S05]  /*9830*/  @!P0 BRA `(.L_x_226) ;  /* 0xfffffffc00f08947 */ /* 0x010fea000383ffff */
[----:B------:R-:W-:Y:S05]  /*9840*/  BRA `(.L_x_227) ;  /* 0xffffffac00b87947 */ /* 0x000fea000383ffff */
.L_x_77:
[----:B------:R-:W-:-:S07]  /*9850*/  MOV R0, UR4 ;  /* 0x0000000400007c02 */ /* 0x000fce0008000f00 */
.L_x_228:
[----:B-1----:R1:W4:Y:S02]  /*9860*/  SYNCS.PHASECHK.TRANS64.TRYWAIT P0, [R0+URZ], R3 ;  /* 0x00000003000075a7 */ /* 0x00232400080011ff */
[----:B----4-:R-:W-:Y:S05]  /*9870*/  @!P0 NANOSLEEP.SYNCS 0x989680 ;  /* 0x009896800000895d */ /* 0x010fea0003900000 */
[----:B------:R-:W4:Y:S02]  /*9880*/  @!P0 SYNCS.PHASECHK.TRANS64 P0, [R0+URZ], R3 ;  /* 0x00000003000085a7 */ /* 0x000f2400080010ff */
[----:B----4-:R-:W-:Y:S05]  /*9890*/  @!P0 BRA `(.L_x_228) ;  /* 0xfffffffc00f08947 */ /* 0x010fea000383ffff */
[----:B------:R-:W-:Y:S05]  /*98a0*/  BRA `(.L_x_229) ;  /* 0xffffffac00c87947 */ /* 0x000fea000383ffff */
.L_x_78:
[----:B------:R-:W-:-:S07]  /*98b0*/  MOV R0, UR4 ;  /* 0x0000000400007c02 */ /* 0x000fce0008000f00 */
.L_x_230:
[----:B-1----:R1:W4:Y:S02]  /*98c0*/  SYNCS.PHASECHK.TRANS64.TRYWAIT P0, [R0+URZ], R3 ;  /* 0x00000003000075a7 */ /* 0x00232400080011ff */
[----:B----4-:R-:W-:Y:S05]  /*98d0*/  @!P0 NANOSLEEP.SYNCS 0x989680 ;  /* 0x009896800000895d */ /* 0x010fea0003900000 */
[----:B------:R-:W4:Y:S02]  /*98e0*/  @!P0 SYNCS.PHASECHK.TRANS64 P0, [R0+URZ], R3 ;  /* 0x00000003000085a7 */ /* 0x000f2400080010ff */
[----:B----4-:R-:W-:Y:S05]  /*98f0*/  @!P0 BRA `(.L_x_230) ;  /* 0xfffffffc00f08947 */ /* 0x010fea000383ffff */
[----:B------:R-:W-:Y:S05]  /*9900*/  BRA `(.L_x_231) ;  /* 0xffffffac00d87947 */ /* 0x000fea000383ffff */
.L_x_79:
[----:B------:R-:W-:-:S07]  /*9910*/  MOV R0, UR4 ;  /* 0x0000000400007c02 */ /* 0x000fce0008000f00 */
.L_x_232:
[----:B-1----:R1:W4:Y:S02]  /*9920*/  SYNCS.PHASECHK.TRANS64.TRYWAIT P0, [R0+URZ], R3 ;  /* 0x00000003000075a7 */ /* 0x00232400080011ff */
[----:B----4-:R-:W-:Y:S05]  /*9930*/  @!P0 NANOSLEEP.SYNCS 0x989680 ;  /* 0x009896800000895d */ /* 0x010fea0003900000 */
[----:B------:R-:W4:Y:S02]  /*9940*/  @!P0 SYNCS.PHASECHK.TRANS64 P0, [R0+URZ], R3 ;  /* 0x00000003000085a7 */ /* 0x000f2400080010ff */
[----:B----4-:R-:W-:Y:S05]  /*9950*/  @!P0 BRA `(.L_x_232) ;  /* 0xfffffffc00f08947 */ /* 0x010fea000383ffff */
[----:B------:R-:W-:Y:S05]  /*9960*/  BRA `(.L_x_233) ;  /* 0xffffffac00e87947 */ /* 0x000fea000383ffff */
.L_x_80:
[----:B------:R-:W-:-:S07]  /*9970*/  MOV R0, UR4 ;  /* 0x0000000400007c02 */ /* 0x000fce0008000f00 */
.L_x_234:
[----:B-1----:R1:W4:Y:S02]  /*9980*/  SYNCS.PHASECHK.TRANS64.TRYWAIT P0, [R0+URZ], R3 ;  /* 0x00000003000075a7 */ /* 0x00232400080011ff */
[----:B----4-:R-:W-:Y:S05]  /*9990*/  @!P0 NANOSLEEP.SYNCS 0x989680 ;  /* 0x009896800000895d */ /* 0x010fea0003900000 */
[----:B------:R-:W4:Y:S02]  /*99a0*/  @!P0 SYNCS.PHASECHK.TRANS64 P0, [R0+URZ], R3 ;  /* 0x00000003000085a7 */ /* 0x000f2400080010ff */
[----:B----4-:R-:W-:Y:S05]  /*99b0*/  @!P0 BRA `(.L_x_234) ;  /* 0xfffffffc00f08947 */ /* 0x010fea000383ffff */
[----:B------:R-:W-:Y:S05]  /*99c0*/  BRA `(.L_x_235) ;  /* 0xffffffac00f87947 */ /* 0x000fea000383ffff */
.L_x_81:
[----:B------:R-:W-:-:S07]  /*99d0*/  MOV R0, UR4 ;  /* 0x0000000400007c02 */ /* 0x000fce0008000f00 */
.L_x_236:
[----:B-1----:R1:W4:Y:S02]  /*99e0*/  SYNCS.PHASECHK.TRANS64.TRYWAIT P0, [R0+URZ], R3 ;  /* 0x00000003000075a7 */ /* 0x00232400080011ff */
[----:B----4-:R-:W-:Y:S05]  /*99f0*/  @!P0 NANOSLEEP.SYNCS 0x989680 ;  /* 0x009896800000895d */ /* 0x010fea0003900000 */
[----:B------:R-:W4:Y:S02]  /*9a00*/  @!P0 SYNCS.PHASECHK.TRANS64 P0, [R0+URZ], R3 ;  /* 0x00000003000085a7 */ /* 0x000f2400080010ff */
[----:B----4-:R-:W-:Y:S05]  /*9a10*/  @!P0 BRA `(.L_x_236) ;  /* 0xfffffffc00f08947 */ /* 0x010fea000383ffff */
[----:B------:R-:W-:Y:S05]  /*9a20*/  BRA `(.L_x_237) ;  /* 0xffffffb000087947 */ /* 0x000fea000383ffff */
.L_x_82:
[----:B------:R-:W-:-:S07]  /*9a30*/  MOV R0, UR4 ;  /* 0x0000000400007c02 */ /* 0x000fce0008000f00 */
.L_x_238:
[----:B-1----:R1:W4:Y:S02]  /*9a40*/  SYNCS.PHASECHK.TRANS64.TRYWAIT P0, [R0+URZ], R3 ;  /* 0x00000003000075a7 */ /* 0x00232400080011ff */
[----:B----4-:R-:W-:Y:S05]  /*9a50*/  @!P0 NANOSLEEP.SYNCS 0x989680 ;  /* 0x009896800000895d */ /* 0x010fea0003900000 */
[----:B------:R-:W4:Y:S02]  /*9a60*/  @!P0 SYNCS.PHASECHK.TRANS64 P0, [R0+URZ], R3 ;  /* 0x00000003000085a7 */ /* 0x000f2400080010ff */
[----:B----4-:R-:W-:Y:S05]  /*9a70*/  @!P0 BRA `(.L_x_238) ;  /* 0xfffffffc00f08947 */ /* 0x010fea000383ffff */
[----:B------:R-:W-:Y:S05]  /*9a80*/  BRA `(.L_x_239) ;  /* 0xffffffb000187947 */ /* 0x000fea000383ffff */
.L_x_83:
[----:B------:R-:W-:-:S07]  /*9a90*/  MOV R0, UR4 ;  /* 0x0000000400007c02 */ /* 0x000fce0008000f00 */
.L_x_240:
[----:B-1----:R1:W4:Y:S02]  /*9aa0*/  SYNCS.PHASECHK.TRANS64.TRYWAIT P0, [R0+URZ], R3 ;  /* 0x00000003000075a7 */ /* 0x00232400080011ff */
[----:B----4-:R-:W-:Y:S05]  /*9ab0*/  @!P0 NANOSLEEP.SYNCS 0x989680 ;  /* 0x009896800000895d */ /* 0x010fea0003900000 */
[----:B------:R-:W4:Y:S02]  /*9ac0*/  @!P0 SYNCS.PHASECHK.TRANS64 P0, [R0+URZ], R3 ;  /* 0x00000003000085a7 */ /* 0x000f2400080010ff */
[----:B----4-:R-:W-:Y:S05]  /*9ad0*/  @!P0 BRA `(.L_x_240) ;  /* 0xfffffffc00f08947 */ /* 0x010fea000383ffff */
[----:B------:R-:W-:Y:S05]  /*9ae0*/  BRA `(.L_x_241) ;  /* 0xffffffb000287947 */ /* 0x000fea000383ffff */
.L_x_84:
[----:B------:R-:W-:-:S07]  /*9af0*/  MOV R0, UR4 ;  /* 0x0000000400007c02 */ /* 0x000fce0008000f00 */
.L_x_242:
[----:B-1----:R1:W4:Y:S02]  /*9b00*/  SYNCS.PHASECHK.TRANS64.TRYWAIT P0, [R0+URZ], R3 ;  /* 0x00000003000075a7 */ /* 0x00232400080011ff */
[----:B----4-:R-:W-:Y:S05]  /*9b10*/  @!P0 NANOSLEEP.SYNCS 0x989680 ;  /* 0x009896800000895d */ /* 0x010fea0003900000 */
[----:B------:R-:W4:Y:S02]  /*9b20*/  @!P0 SYNCS.PHASECHK.TRANS64 P0, [R0+URZ], R3 ;  /* 0x00000003000085a7 */ /* 0x000f2400080010ff */
[----:B----4-:R-:W-:Y:S05]  /*9b30*/  @!P0 BRA `(.L_x_242) ;  /* 0xfffffffc00f08947 */ /* 0x010fea000383ffff */
[----:B------:R-:W-:Y:S05]  /*9b40*/  BRA `(.L_x_243) ;  /* 0xffffffb000387947 */ /* 0x000fea000383ffff */
.L_x_85:
[----:B------:R-:W-:-:S07]  /*9b50*/  MOV R0, UR4 ;  /* 0x0000000400007c02 */ /* 0x000fce0008000f00 */
.L_x_244:
[----:B-1----:R1:W4:Y:S02]  /*9b60*/  SYNCS.PHASECHK.TRANS64.TRYWAIT P0, [R0+URZ], R3 ;  /* 0x00000003000075a7 */ /* 0x00232400080011ff */
[----:B----4-:R-:W-:Y:S05]  /*9b70*/  @!P0 NANOSLEEP.SYNCS 0x989680 ;  /* 0x009896800000895d */ /* 0x010fea0003900000 */
[----:B------:R-:W4:Y:S02]  /*9b80*/  @!P0 SYNCS.PHASECHK.TRANS64 P0, [R0+URZ], R3 ;  /* 0x00000003000085a7 */ /* 0x000f2400080010ff */
[----:B----4-:R-:W-:Y:S05]  /*9b90*/  @!P0 BRA `(.L_x_244) ;  /* 0xfffffffc00f08947 */ /* 0x010fea000383ffff */
[----:B------:R-:W-:Y:S05]  /*9ba0*/  BRA `(.L_x_245) ;  /* 0xffffffb000487947 */ /* 0x000fea000383ffff */
.L_x_86:
[----:B------:R-:W-:-:S07]  /*9bb0*/  MOV R0, UR4 ;  /* 0x0000000400007c02 */ /* 0x000fce0008000f00 */
.L_x_246:
[----:B-1----:R1:W4:Y:S02]  /*9bc0*/  SYNCS.PHASECHK.TRANS64.TRYWAIT P0, [R0+URZ], R3 ;  /* 0x00000003000075a7 */ /* 0x00232400080011ff */
[----:B----4-:R-:W-:Y:S05]  /*9bd0*/  @!P0 NANOSLEEP.SYNCS 0x989680 ;  /* 0x009896800000895d */ /* 0x010fea0003900000 */
[----:B------:R-:W4:Y:S02]  /*9be0*/  @!P0 SYNCS.PHASECHK.TRANS64 P0, [R0+URZ], R3 ;  /* 0x00000003000085a7 */ /* 0x000f2400080010ff */
[----:B----4-:R-:W-:Y:S05]  /*9bf0*/  @!P0 BRA `(.L_x_246) ;  /* 0xfffffffc00f08947 */ /* 0x010fea000383ffff */
[----:B------:R-:W-:Y:S05]  /*9c00*/  BRA `(.L_x_247) ;  /* 0xffffffb000587947 */ /* 0x000fea000383ffff */
.L_x_89:
[----:B------:R-:W-:-:S07]  /*9c10*/  MOV R4, UR48 ;  /* 0x0000003000047c02 */ /* 0x000fce0008000f00 */
.L_x_248:
[----:B-1----:R1:W2:Y:S02]  /*9c20*/  SYNCS.PHASECHK.TRANS64.TRYWAIT P1, [R4+URZ+0x388], R7 ;  /* 0x00038807040075a7 */ /* 0x0022a400080211ff */
[----:B--2---:R-:W-:Y:S05]  /*9c30*/  @!P1 NANOSLEEP.SYNCS 0x989680 ;  /* 0x009896800000995d */ /* 0x004fea0003900000 */
[----:B------:R-:W2:Y:S02]  /*9c40*/  @!P1 SYNCS.PHASECHK.TRANS64 P1, [R4+URZ+0x388], R7 ;  /* 0x00038807040095a7 */ /* 0x000ea400080210ff */
[----:B--2---:R-:W-:Y:S05]  /*9c50*/  @!P1 BRA `(.L_x_248) ;  /* 0xfffffffc00f09947 */ /* 0x004fea000383ffff */
[----:B------:R-:W-:Y:S05]  /*9c60*/  BRA `(.L_x_249) ;  /* 0xffffffb000c07947 */ /* 0x000fea000383ffff */
.L_x_90:
[----:B-1----:R-:W-:-:S07]  /*9c70*/  MOV R4, UR48 ;  /* 0x0000003000047c02 */ /* 0x002fce0008000f00 */
.L_x_250:
[----:B-1----:R1:W2:Y:S02]  /*9c80*/  SYNCS.PHASECHK.TRANS64.TRYWAIT P1, [R4+URZ+0x380], R5 ;  /* 0x00038005040075a7 */ /* 0x0022a400080211ff */
[----:B--2---:R-:W-:Y:S05]  /*9c90*/  @!P1 NANOSLEEP.SYNCS 0x989680 ;  /* 0x009896800000995d */ /* 0x004fea0003900000 */
[----:B------:R-:W2:Y:S02]  /*9ca0*/  @!P1 SYNCS.PHASECHK.TRANS64 P1, [R4+URZ+0x380], R5 ;  /* 0x00038005040095a7 */ /* 0x000ea400080210ff */
[----:B--2---:R-:W-:Y:S05]  /*9cb0*/  @!P1 BRA `(.L_x_250) ;  /* 0xfffffffc00f09947 */ /* 0x004fea000383ffff */
[----:B------:R-:W-:Y:S05]  /*9cc0*/  BRA `(.L_x_251) ;  /* 0xffffffb000c87947 */ /* 0x000fea000383ffff */
.L_x_98:
[----:B------:R-:W-:-:S07]  /*9cd0*/  MOV R0, UR6 ;  /* 0x0000000600007c02 */ /* 0x000fce0008000f00 */
.L_x_252:
[----:B-1----:R1:W2:Y:S02]  /*9ce0*/  SYNCS.PHASECHK.TRANS64.TRYWAIT P0, [R0+URZ+0x380], R5 ;  /* 0x00038005000075a7 */ /* 0x0022a400080011ff */
[----:B--2---:R-:W-:Y:S05]  /*9cf0*/  @!P0 NANOSLEEP.SYNCS 0x989680 ;  /* 0x009896800000895d */ /* 0x004fea0003900000 */
[----:B------:R-:W2:Y:S02]  /*9d00*/  @!P0 SYNCS.PHASECHK.TRANS64 P0, [R0+URZ+0x380], R5 ;  /* 0x00038005000085a7 */ /* 0x000ea400080010ff */
[----:B--2---:R-:W-:Y:S05]  /*9d10*/  @!P0 BRA `(.L_x_252) ;  /* 0xfffffffc00f08947 */ /* 0x004fea000383ffff */
[----:B------:R-:W-:Y:S05]  /*9d20*/  BRA `(.L_x_253) ;  /* 0xffffffb800307947 */ /* 0x000fea000383ffff */
.L_x_99:
[----:B------:R-:W-:-:S07]  /*9d30*/  MOV R5, UR8 ;  /* 0x0000000800057c02 */ /* 0x000fce0008000f00 */
.L_x_254:
[----:B-1----:R1:W2:Y:S02]  /*9d40*/  SYNCS.PHASECHK.TRANS64.TRYWAIT P0, [R5+URZ+0x3a0], R0 ;  /* 0x0003a000050075a7 */ /* 0x0022a400080011ff */
[----:B--2---:R-:W-:Y:S05]  /*9d50*/  @!P0 NANOSLEEP.SYNCS 0x989680 ;  /* 0x009896800000895d */ /* 0x004fea0003900000 */
[----:B------:R-:W2:Y:S02]  /*9d60*/  @!P0 SYNCS.PHASECHK.TRANS64 P0, [R5+URZ+0x3a0], R0 ;  /* 0x0003a000050085a7 */ /* 0x000ea400080010ff */
[----:B--2---:R-:W-:Y:S05]  /*9d70*/  @!P0 BRA `(.L_x_254) ;  /* 0xfffffffc00f08947 */ /* 0x004fea000383ffff */
[----:B------:R-:W-:Y:S05]  /*9d80*/  BRA `(.L_x_255) ;  /* 0xffffffb8004c7947 */ /* 0x000fea000383ffff */
.L_x_102:
[----:B-1----:R-:W-:Y:S07]  /*9d90*/  MOV R0, UR7 ;  /* 0x0000000700007c02 */ /* 0x002fee0008000f00 */
.L_x_256:
[----:B-1----:R1:W2:Y:S02]  /*9da0*/  SYNCS.PHASECHK.TRANS64.TRYWAIT P0, [R0+URZ], R5 ;  /* 0x00000005000075a7 */ /* 0x0022a400080011ff */
[----:B--2---:R-:W-:Y:S05]  /*9db0*/  @!P0 NANOSLEEP.SYNCS 0x989680 ;  /* 0x009896800000895d */ /* 0x004fea0003900000 */
[----:B------:R-:W2:Y:S02]  /*9dc0*/  @!P0 SYNCS.PHASECHK.TRANS64 P0, [R0+URZ], R5 ;  /* 0x00000005000085a7 */ /* 0x000ea400080010ff */
[----:B--2---:R-:W-:Y:S05]  /*9dd0*/  @!P0 BRA `(.L_x_256) ;  /* 0xfffffffc00f08947 */ /* 0x004fea000383ffff */
[----:B------:R-:W-:Y:S05]  /*9de0*/  BRA `(.L_x_101) ;  /* 0xffffffb800707947 */ /* 0x000fea000383ffff */
.L_x_105:
[----:B------:R-:W-:-:S07]  /*9df0*/  MOV R0, UR5 ;  /* 0x0000000500007c02 */ /* 0x000fce0008000f00 */
.L_x_257:
[----:B-1----:R1:W4:Y:S02]  /*9e00*/  SYNCS.PHASECHK.TRANS64.TRYWAIT P0, [R0+URZ], R3 ;  /* 0x00000003000075a7 */ /* 0x00232400080011ff */
[----:B----4-:R-:W-:Y:S05]  /*9e10*/  @!P0 NANOSLEEP.SYNCS 0x989680 ;  /* 0x009896800000895d */ /* 0x010fea0003900000 */
[----:B------:R-:W4:Y:S02]  /*9e20*/  @!P0 SYNCS.PHASECHK.TRANS64 P0, [R0+URZ], R3 ;  /* 0x00000003000085a7 */ /* 0x000f2400080010ff */
[----:B----4-:R-:W-:Y:S05]  /*9e30*/  @!P0 BRA `(.L_x_257) ;  /* 0xfffffffc00f08947 */ /* 0x010fea000383ffff */
[----:B------:R-:W-:Y:S05]  /*9e40*/  BRA `(.L_x_258) ;  /* 0xffffffbc001c7947 */ /* 0x000fea000383ffff */
.L_x_106:
[----:B------:R-:W-:-:S07]  /*9e50*/  MOV R0, UR7 ;  /* 0x0000000700007c02 */ /* 0x000fce0008000f00 */
.L_x_259:
[----:B-1----:R1:W4:Y:S02]  /*9e60*/  SYNCS.PHASECHK.TRANS64.TRYWAIT P0, [R0+URZ], R3 ;  /* 0x00000003000075a7 */ /* 0x00232400080011ff */
[----:B----4-:R-:W-:Y:S05]  /*9e70*/  @!P0 NANOSLEEP.SYNCS 0x989680 ;  /* 0x009896800000895d */ /* 0x010fea0003900000 */
[----:B------:R-:W4:Y:S02]  /*9e80*/  @!P0 SYNCS.PHASECHK.TRANS64 P0, [R0+URZ], R3 ;  /* 0x00000003000085a7 */ /* 0x000f2400080010ff */
[----:B----4-:R-:W-:Y:S05]  /*9e90*/  @!P0 BRA `(.L_x_259) ;  /* 0xfffffffc00f08947 */ /* 0x010fea000383ffff */
[----:B------:R-:W-:Y:S05]  /*9ea0*/  BRA `(.L_x_260) ;  /* 0xffffffbc00287947 */ /* 0x000fea000383ffff */
.L_x_111:
[----:B------:R-:W-:Y:S07]  /*9eb0*/  MOV R0, UR14 ;  /* 0x0000000e00007c02 */ /* 0x000fee0008000f00 */
.L_x_261:
[----:B---3--:R3:W4:Y:S02]  /*9ec0*/  SYNCS.PHASECHK.TRANS64.TRYWAIT P0, [R0+URZ+0x380], R3 ;  /* 0x00038003000075a7 */ /* 0x00872400080011ff */
[----:B----4-:R-:W-:Y:S05]  /*9ed0*/  @!P0 NANOSLEEP.SYNCS 0x989680 ;  /* 0x009896800000895d */ /* 0x010fea0003900000 */
[----:B------:R-:W4:Y:S02]  /*9ee0*/  @!P0 SYNCS.PHASECHK.TRANS64 P0, [R0+URZ+0x380], R3 ;  /* 0x00038003000085a7 */ /* 0x000f2400080010ff */
[----:B----4-:R-:W-:Y:S05]  /*9ef0*/  @!P0 BRA `(.L_x_261) ;  /* 0xfffffffc00f08947 */ /* 0x010fea000383ffff */
[----:B------:R-:W-:Y:S05]  /*9f00*/  BRA `(.L_x_262) ;  /* 0xffffffc000207947 */ /* 0x000fea000383ffff */
.L_x_114:
[----:B------:R-:W-:Y:S07]  /*9f10*/  MOV R0, UR14 ;  /* 0x0000000e00007c02 */ /* 0x000fee0008000f00 */
.L_x_263:
[----:B-1----:R1:W3:Y:S02]  /*9f20*/  SYNCS.PHASECHK.TRANS64.TRYWAIT P0, [R0+URZ+0x378], R3 ;  /* 0x00037803000075a7 */ /* 0x0022e400080011ff */
[----:B---3--:R-:W-:Y:S05]  /*9f30*/  @!P0 NANOSLEEP.SYNCS 0x989680 ;  /* 0x009896800000895d */ /* 0x008fea0003900000 */
[----:B------:R-:W3:Y:S02]  /*9f40*/  @!P0 SYNCS.PHASECHK.TRANS64 P0, [R0+URZ+0x378], R3 ;  /* 0x00037803000085a7 */ /* 0x000ee400080010ff */
[----:B---3--:R-:W-:Y:S05]  /*9f50*/  @!P0 BRA `(.L_x_263) ;  /* 0xfffffffc00f08947 */ /* 0x008fea000383ffff */
[----:B------:R-:W-:Y:S05]  /*9f60*/  BRA `(.L_x_113) ;  /* 0xffffffc4000c7947 */ /* 0x000fea000383ffff */
.L_x_117:
[----:B------:R-:W-:Y:S07]  /*9f70*/  MOV R0, UR14 ;  /* 0x0000000e00007c02 */ /* 0x000fee0008000f00 */
.L_x_264:
[----:B-1----:R1:W2:Y:S02]  /*9f80*/  SYNCS.PHASECHK.TRANS64.TRYWAIT P2, [R0+URZ+0x368], R29 ;  /* 0x0003681d000075a7 */ /* 0x0022a400080411ff */
[----:B--2---:R-:W-:Y:S05]  /*9f90*/  @!P2 NANOSLEEP.SYNCS 0x989680 ;  /* 0x009896800000a95d */ /* 0x004fea0003900000 */
[----:B------:R-:W2:Y:S02]  /*9fa0*/  @!P2 SYNCS.PHASECHK.TRANS64 P2, [R0+URZ+0x368], R29 ;  /* 0x0003681d0000a5a7 */ /* 0x000ea400080410ff */
[----:B--2---:R-:W-:Y:S05]  /*9fb0*/  @!P2 BRA `(.L_x_264) ;  /* 0xfffffffc00f0a947 */ /* 0x004fea000383ffff */
[----:B------:R-:W-:Y:S05]  /*9fc0*/  BRA `(.L_x_265) ;  /* 0xffffffc400947947 */ /* 0x000fea000383ffff */
.L_x_120:
[----:B------:R-:W-:Y:S07]  /*9fd0*/  MOV R0, UR47 ;  /* 0x0000002f00007c02 */ /* 0x000fee0008000f00 */
.L_x_266:
[----:B-1----:R1:W2:Y:S02]  /*9fe0*/  SYNCS.PHASECHK.TRANS64.TRYWAIT P0, [R0+URZ+0x380], R3 ;  /* 0x00038003000075a7 */ /* 0x0022a400080011ff */
[----:B--2---:R-:W-:Y:S05]  /*9ff0*/  @!P0 NANOSLEEP.SYNCS 0x989680 ;  /* 0x009896800000895d */ /* 0x004fea0003900000 */
[----:B------:R-:W2:Y:S02]  /*a000*/  @!P0 SYNCS.PHASECHK.TRANS64 P0, [R0+URZ+0x380], R3 ;  /* 0x00038003000085a7 */ /* 0x000ea400080010ff */
[----:B--2---:R-:W-:Y:S05]  /*a010*/  @!P0 BRA `(.L_x_266) ;  /* 0xfffffffc00f08947 */ /* 0x004fea000383ffff */
[----:B------:R-:W-:Y:S05]  /*a020*/  BRA `(.L_x_267) ;  /* 0xffffffcc001c7947 */ /* 0x000fea000383ffff */
.L_x_131:
[----:B-1----:R-:W-:Y:S04]  /*a030*/  MOV R0, UR47 ;  /* 0x0000002f00007c02 */ /* 0x002fe80008000f00 */
[----:B------:R1:W2:Y:S03]  /*a040*/  SYNCS.PHASECHK.TRANS64.TRYWAIT P1, [R0+URZ+0x360], R5 ;  /* 0x00036005000075a7 */ /* 0x0002a600080211ff */
[----:B--2---:R-:W-:Y:S05]  /*a050*/  @!P1 NANOSLEEP.SYNCS 0x989680 ;  /* 0x009896800000995d */ /* 0x004fea0003900000 */
[----:B------:R-:W2:Y:S02]  /*a060*/  @!P1 SYNCS.PHASECHK.TRANS64 P1, [R0+URZ+0x360], R5 ;  /* 0x00036005000095a7 */ /* 0x000ea400080210ff */
[----:B--2---:R-:W-:Y:S05]  /*a070*/  @!P1 BRA `(.L_x_131) ;  /* 0xfffffffc00ec9947 */ /* 0x004fea000383ffff */
[----:B------:R-:W-:Y:S05]  /*a080*/  BRA `(.L_x_130) ;  /* 0xffffffd400fc7947 */ /* 0x000fea000383ffff */
.L_x_133:
[----:B------:R1:W1:Y:S02]  /*a090*/  SYNCS.PHASECHK.TRANS64.TRYWAIT P1, [R88+URZ+0x390], R3 ;  /* 0x00039003580075a7 */ /* 0x00026400080211ff */
[----:B-1----:R-:W-:Y:S05]  /*a0a0*/  @!P1 NANOSLEEP.SYNCS 0x989680 ;  /* 0x009896800000995d */ /* 0x002fea0003900000 */
[----:B------:R-:W1:Y:S02]  /*a0b0*/  @!P1 SYNCS.PHASECHK.TRANS64 P1, [R88+URZ+0x390], R3 ;  /* 0x00039003580095a7 */ /* 0x000e6400080210ff */
[----:B-1----:R-:W-:Y:S05]  /*a0c0*/  @!P1 BRA `(.L_x_133) ;  /* 0xfffffffc00f09947 */ /* 0x002fea000383ffff */
[----:B------:R-:W-:Y:S05]  /*a0d0*/  BRA `(.L_x_132) ;  /* 0xffffffd800387947 */ /* 0x000fea000383ffff */
        .weak           $__internal_0_$__cuda_sm10x_tcgen05_guardrail_trap_col_being_dealloced_not_returned_by_alloc
        .type           $__internal_0_$__cuda_sm10x_tcgen05_guardrail_trap_col_being_dealloced_not_returned_by_alloc,@function
        .size           $__internal_0_$__cuda_sm10x_tcgen05_guardrail_trap_col_being_dealloced_not_returned_by_alloc,($__internal_1_$__cuda_sm10x_tcgen05_guardrail_trap_phase_invalid_during_alloc - $__internal_0_$__cuda_sm10x_tcgen05_guardrail_trap_col_being_dealloced_not_returned_by_alloc)
$__internal_0_$__cuda_sm10x_tcgen05_guardrail_trap_col_being_dealloced_not_returned_by_alloc:
[----:B------:R-:W-:Y:S05]  /*a0e0*/  BPT.TRAP 0x1 ;  /* 0x000000040000795c */ /* 0x000fea0000300000 */
[----:B------:R-:W-:-:S04]  /*a0f0*/  MOV R3, 0x0 ;  /* 0x0000000000037802 */ /* 0x000fc80000000f00 */
[----:B------:R-:W-:Y:S05]  /*a100*/  RET.REL.NODEC R2 `(_ZN7cutlass13device_kernelINS_4conv6kernel13ConvUniversalINS1_16ConvProblemShapeILNS1_8OperatorE1ELi2EEENS1_10collective14CollectiveConvINS1_47MainloopSm100TmaUmmaWarpSpecializedImplicitGemmILS5_1ELi54ELi2ELi1ELi2EN4cute5tupleIJNSA_1CILi1EEESD_SD_EEEEENSB_IJNSC_ILi64EEESG_NSB_IJNSC_ILi32EEEEEEEEENS_12float_e4m3_tESK_NSA_8TiledMMAINSA_8MMA_AtomIJNSA_10MMA_TraitsINSA_19SM100_MMA_F8F6F4_SSEJSK_SK_fSG_SG_NSA_17integral_constantINSA_4UMMA5MajorELSR_0EEENSP_ISR_LSR_1EEENSP_INSQ_7ScaleInELSU_0EEESV_EEEEEENSA_6LayoutISE_NSB_IJNSC_ILi0EEESZ_SZ_EEEEENSB_IJNSA_10UnderscoreES12_S12_EEEEENS7_6detail27Sm100ImplicitGemmTileTraitsINSA_20SM90_TMA_LOAD_IM2COLENSA_14ComposedLayoutINSA_7SwizzleILi1ELi4ELi3EEENSA_18smem_ptr_flag_bitsILi8EEENSY_INSB_IJNSC_ILi8EEESH_EEENSB_IJSH_SD_EEEEEEEvEENS16_INSA_13SM90_TMA_LOADENS18_INS19_ILi2ELi4ELi3EEES1C_NSY_INSB_IJSG_S1D_EEENSB_IJSD_SG_EEEEEEEvEEEENS_8epilogue10collective18CollectiveEpilogueINS1R_23Sm100TmaWarpSpecializedILi1ELi1ELi32ELb0ELb0EEEJSJ_NSB_IJNSY_ISG_SD_EES1W_EEESK_NSB_IJNSB_IJlllEEESD_SZ_EEESK_S1Z_NS1R_6fusion15FusionCallbacksIS1V_NS20_17LinearCombinationISK_fSK_fLNS_15FloatRoundStyleE2EEESJ_S1X_JEEENSA_5SM1004TMEM4LOAD26SM100_TMEM_LOAD_16dp32b32xES17_NS18_IS1K_S1C_NSY_INSB_IJS1D_SG_EEENSB_IJSG_SD_EEEEEEENSA_39AutoVectorizingCopyWithAssumedAlignmentILi128EEENSA_21SM90_TMA_STORE_IM2COLES2D_S2F_S2F_EEEvvEEEEvNT_6ParamsE) ;  /* 0xffffff5c02bc7950 */ /* 0x000fea0003c3ffff */
        .weak           $__internal_1_$__cuda_sm10x_tcgen05_guardrail_trap_phase_invalid_during_alloc
        .type           $__internal_1_$__cuda_sm10x_tcgen05_guardrail_trap_phase_invalid_during_alloc,@function
        .size           $__internal_1_$__cuda_sm10x_tcgen05_guardrail_trap_phase_invalid_during_alloc,($__internal_2_$__cuda_sm10x_tcgen05_guardrail_trap_unallocated_columns_being_dealloced - $__internal_1_$__cuda_sm10x_tcgen05_guardrail_trap_phase_invalid_during_alloc)
$__internal_1_$__cuda_sm10x_tcgen05_guardrail_trap_phase_invalid_during_alloc:
[----:B------:R-:W-:Y:S05]  /*a110*/  BPT.TRAP 0x1 ;  /* 0x000000040000795c */ /* 0x000fea0000300000 */
[----:B------:R-:W-:-:S04]  /*a120*/  HFMA2 R3, -RZ, RZ, 0, 0 ;  /* 0x00000000ff037431 */ /* 0x000fc800000001ff */
[----:B------:R-:W-:Y:S05]  /*a130*/  RET.REL.NODEC R2 `(_ZN7cutlass13device_kernelINS_4conv6kernel13ConvUniversalINS1_16ConvProblemShapeILNS1_8OperatorE1ELi2EEENS1_10collective14CollectiveConvINS1_47MainloopSm100TmaUmmaWarpSpecializedImplicitGemmILS5_1ELi54ELi2ELi1ELi2EN4cute5tupleIJNSA_1CILi1EEESD_SD_EEEEENSB_IJNSC_ILi64EEESG_NSB_IJNSC_ILi32EEEEEEEEENS_12float_e4m3_tESK_NSA_8TiledMMAINSA_8MMA_AtomIJNSA_10MMA_TraitsINSA_19SM100_MMA_F8F6F4_SSEJSK_SK_fSG_SG_NSA_17integral_constantINSA_4UMMA5MajorELSR_0EEENSP_ISR_LSR_1EEENSP_INSQ_7ScaleInELSU_0EEESV_EEEEEENSA_6LayoutISE_NSB_IJNSC_ILi0EEESZ_SZ_EEEEENSB_IJNSA_10UnderscoreES12_S12_EEEEENS7_6detail27Sm100ImplicitGemmTileTraitsINSA_20SM90_TMA_LOAD_IM2COLENSA_14ComposedLayoutINSA_7SwizzleILi1ELi4ELi3EEENSA_18smem_ptr_flag_bitsILi8EEENSY_INSB_IJNSC_ILi8EEESH_EEENSB_IJSH_SD_EEEEEEEvEENS16_INSA_13SM90_TMA_LOADENS18_INS19_ILi2ELi4ELi3EEES1C_NSY_INSB_IJSG_S1D_EEENSB_IJSD_SG_EEEEEEEvEEEENS_8epilogue10collective18CollectiveEpilogueINS1R_23Sm100TmaWarpSpecializedILi1ELi1ELi32ELb0ELb0EEEJSJ_NSB_IJNSY_ISG_SD_EES1W_EEESK_NSB_IJNSB_IJlllEEESD_SZ_EEESK_S1Z_NS1R_6fusion15FusionCallbacksIS1V_NS20_17LinearCombinationISK_fSK_fLNS_15FloatRoundStyleE2EEESJ_S1X_JEEENSA_5SM1004TMEM4LOAD26SM100_TMEM_LOAD_16dp32b32xES17_NS18_IS1K_S1C_NSY_INSB_IJS1D_SG_EEENSB_IJSG_SD_EEEEEEENSA_39AutoVectorizingCopyWithAssumedAlignmentILi128EEENSA_21SM90_TMA_STORE_IM2COLES2D_S2F_S2F_EEEvvEEEEvNT_6ParamsE) ;  /* 0xffffff5c02b07950 */ /* 0x000fea0003c3ffff */
        .weak           $__internal_2_$__cuda_sm10x_tcgen05_guardrail_trap_unallocated_columns_being_dealloced
        .type           $__internal_2_$__cuda_sm10x_tcgen05_guardrail_trap_unallocated_columns_being_dealloced,@function
        .size           $__internal_2_$__cuda_sm10x_tcgen05_guardrail_trap_unallocated_columns_being_dealloced,(.L_x_269 - $__internal_2_$__cuda_sm10x_tcgen05_guardrail_trap_unallocated_columns_being_dealloced)
$__internal_2_$__cuda_sm10x_tcgen05_guardrail_trap_unallocated_columns_being_dealloced:
[----:B------:R-:W-:Y:S05]  /*a140*/  BPT.TRAP 0x1 ;  /* 0x000000040000795c */ /* 0x000fea0000300000 */
[----:B------:R-:W-:-:S04]  /*a150*/  MOV R3, 0x0 ;  /* 0x0000000000037802 */ /* 0x000fc80000000f00 */
[----:B------:R-:W-:Y:S05]  /*a160*/  RET.REL.NODEC R2 `(_ZN7cutlass13device_kernelINS_4conv6kernel13ConvUniversalINS1_16ConvProblemShapeILNS1_8OperatorE1ELi2EEENS1_10collective14CollectiveConvINS1_47MainloopSm100TmaUmmaWarpSpecializedImplicitGemmILS5_1ELi54ELi2ELi1ELi2EN4cute5tupleIJNSA_1CILi1EEESD_SD_EEEEENSB_IJNSC_ILi64EEESG_NSB_IJNSC_ILi32EEEEEEEEENS_12float_e4m3_tESK_NSA_8TiledMMAINSA_8MMA_AtomIJNSA_10MMA_TraitsINSA_19SM100_MMA_F8F6F4_SSEJSK_SK_fSG_SG_NSA_17integral_constantINSA_4UMMA5MajorELSR_0EEENSP_ISR_LSR_1EEENSP_INSQ_7ScaleInELSU_0EEESV_EEEEEENSA_6LayoutISE_NSB_IJNSC_ILi0EEESZ_SZ_EEEEENSB_IJNSA_10UnderscoreES12_S12_EEEEENS7_6detail27Sm100ImplicitGemmTileTraitsINSA_20SM90_TMA_LOAD_IM2COLENSA_14ComposedLayoutINSA_7SwizzleILi1ELi4ELi3EEENSA_18smem_ptr_flag_bitsILi8EEENSY_INSB_IJNSC_ILi8EEESH_EEENSB_IJSH_SD_EEEEEEEvEENS16_INSA_13SM90_TMA_LOADENS18_INS19_ILi2ELi4ELi3EEES1C_NSY_INSB_IJSG_S1D_EEENSB_IJSD_SG_EEEEEEEvEEEENS_8epilogue10collective18CollectiveEpilogueINS1R_23Sm100TmaWarpSpecializedILi1ELi1ELi32ELb0ELb0EEEJSJ_NSB_IJNSY_ISG_SD_EES1W_EEESK_NSB_IJNSB_IJlllEEESD_SZ_EEESK_S1Z_NS1R_6fusion15FusionCallbacksIS1V_NS20_17LinearCombinationISK_fSK_fLNS_15FloatRoundStyleE2EEESJ_S1X_JEEENSA_5SM1004TMEM4LOAD26SM100_TMEM_LOAD_16dp32b32xES17_NS18_IS1K_S1C_NSY_INSB_IJS1D_SG_EEENSB_IJSG_SD_EEEEEEENSA_39AutoVectorizingCopyWithAssumedAlignmentILi128EEENSA_21SM90_TMA_STORE_IM2COLES2D_S2F_S2F_EEEvvEEEEvNT_6ParamsE) ;  /* 0xffffff5c02a47950 */ /* 0x000fea0003c3ffff */
.L_x_268:
[----:B------:R-:W-:-:S00]  /*a170*/  BRA `(.L_x_268) ;  /* 0xfffffffc00fc7947 */ /* 0x000fc0000383ffff */
[----:B------:R-:W-:-:S00]  /*a180*/  NOP ;  /* 0x0000000000007918 */ /* 0x000fc00000000000 */
[----:B------:R-:W-:-:S00]  /*a190*/  NOP ;  /* 0x0000000000007918 */ /* 0x000fc00000000000 */
[----:B------:R-:W-:-:S00]  /*a1a0*/  NOP ;  /* 0x0000000000007918 */ /* 0x000fc00000000000 */
[----:B------:R-:W-:-:S00]  /*a1b0*/  NOP ;  /* 0x0000000000007918 */ /* 0x000fc00000000000 */
[----:B------:R-:W-:-:S00]  /*a1c0*/  NOP ;  /* 0x0000000000007918 */ /* 0x000fc00000000000 */
[----:B------:R-:W-:-:S00]  /*a1d0*/  NOP ;  /* 0x0000000000007918 */ /* 0x000fc00000000000 */
[----:B------:R-:W-:-:S00]  /*a1e0*/  NOP ;  /* 0x0000000000007918 */ /* 0x000fc00000000000 */
[----:B------:R-:W-:-:S00]  /*a1f0*/  NOP ;  /* 0x0000000000007918 */ /* 0x000fc00000000000 */
.L_x_269:


//--------------------- .nv.global.init           --------------------------
	.section	.nv.global.init,"aw",@progbits
.nv.global.init:
	.type		$str$29,@object
	.size		$str$29,($str$30 - $str$29)
$str$29:
        /*0000*/ 	.byte	0x28, 0x61, 0x64, 0x64, 0x72, 0x65, 0x73, 0x73, 0x20, 0x26, 0x20, 0x6d, 0x61, 0x73, 0x6b, 0x29
        /*0010*/ 	.byte	0x20, 0x3d, 0x3d, 0x20, 0x30, 0x00
	.type		$str$30,@object
	.size		$str$30,($str$28 - $str$30)
$str$30:
        /*0016*/ 	.byte	0x2f, 0x74, 0x6d, 0x70, 0x2f, 0x63, 0x75, 0x74, 0x6c, 0x61, 0x73, 0x73, 0x5f, 0x73, 0x77, 0x65
        /*0026*/ 	.byte	0x65, 0x70, 0x5f, 0x73, 0x72, 0x63, 0x2f, 0x69, 0x6e, 0x63, 0x6c, 0x75, 0x64, 0x65, 0x2f, 0x63
        /*0036*/ 	.byte	0x75, 0x74, 0x65, 0x2f, 0x70, 0x6f, 0x69, 0x6e, 0x74, 0x65, 0x72, 0x5f, 0x66, 0x6c, 0x61, 0x67
        /*0046*/ 	.byte	0x67, 0x65, 0x64, 0x2e, 0x68, 0x70, 0x70, 0x00
	.type		$str$28,@object
	.size		$str$28,($str$27 - $str$28)
$str$28:
        /*004e*/ 	.byte	0x2f, 0x74, 0x6d, 0x70, 0x2f, 0x63, 0x75, 0x74, 0x6c, 0x61, 0x73, 0x73, 0x5f, 0x73, 0x77, 0x65
        /*005e*/ 	.byte	0x65, 0x70, 0x5f, 0x73, 0x72, 0x63, 0x2f, 0x69, 0x6e, 0x63, 0x6c, 0x75, 0x64, 0x65, 0x2f, 0x63
        /*006e*/ 	.byte	0x75, 0x74, 0x65, 0x2f, 0x61, 0x74, 0x6f, 0x6d, 0x2f, 0x63, 0x6f, 0x70, 0x79, 0x5f, 0x74, 0x72
        /*007e*/ 	.byte	0x61, 0x69, 0x74, 0x73, 0x5f, 0x73, 0x6d, 0x31, 0x30, 0x30, 0x2e, 0x68, 0x70, 0x70, 0x00
	.type		$str$27,@object
	.size		$str$27,(__unnamed_1 - $str$27)
$str$27:
        /*008d*/ 	.byte	0x28, 0x28, 0x75, 0x69, 0x6e, 0x74, 0x33, 0x32, 0x5f, 0x74, 0x28, 0x74, 0x68, 0x72, 0x65, 0x61
        /*009d*/ 	.byte	0x64, 0x49, 0x64, 0x78, 0x2e, 0x78, 0x29, 0x20, 0x2f, 0x20, 0x33, 0x32, 0x29, 0x20, 0x25, 0x20
        /*00ad*/ 	.byte	0x34, 0x29, 0x20, 0x3d, 0x3d, 0x20, 0x28, 0x28, 0x28, 0x74, 0x6d, 0x65, 0x6d, 0x5f, 0x61, 0x64
        /*00bd*/ 	.byte	0x64, 0x72, 0x20, 0x3e, 0x3e, 0x20, 0x31, 0x36, 0x29, 0x20, 0x2f, 0x20, 0x33, 0x32, 0x29, 0x20
        /*00cd*/ 	.byte	0x25, 0x20, 0x34, 0x29, 0x00
	.type		__unnamed_1,@object
	.size		__unnamed_1,(__unnamed_2 - __unnamed_1)
__unnamed_1:
        /*00d2*/ 	.byte	0x61, 0x75, 0x74, 0x6f, 0x20, 0x63, 0x75, 0x74, 0x65, 0x3a, 0x3a, 0x61, 0x73, 0x5f, 0x70, 0x6f
        /* <DEDUP_REMOVED lines=24> */
        /*0262*/ 	.byte	0x3c, 0x34, 0x30, 0x39, 0x36, 0x3e, 0x3e, 0x3e, 0x3e, 0x5d, 0x00
	.type		__unnamed_2,@object
	.size		__unnamed_2,(.L_2 - __unnamed_2)
__unnamed_2:
        /* <DEDUP_REMOVED lines=40> */
        /*04ed*/ 	.byte	0x74, 0x65, 0x3a, 0x3a, 0x43, 0x3c, 0x30, 0x3e, 0x3e, 0x3e, 0x3e, 0x5d, 0x00
.L_2:


//--------------------- .nv.shared._ZN7cutlass13device_kernelINS_4conv6kernel13ConvUniversalINS1_16ConvProblemShapeILNS1_8OperatorE1ELi2EEENS1_10collective14CollectiveConvINS1_47MainloopSm100TmaUmmaWarpSpecializedImplicitGemmILS5_1ELi54ELi2ELi1ELi2EN4cute5tupleIJNSA_1CILi1EEESD_SD_EEEEENSB_IJNSC_ILi64EEESG_NSB_IJNSC_ILi32EEEEEEEEENS_12float_e4m3_tESK_NSA_8TiledMMAINSA_8MMA_AtomIJNSA_10MMA_TraitsINSA_19SM100_MMA_F8F6F4_SSEJSK_SK_fSG_SG_NSA_17integral_constantINSA_4UMMA5MajorELSR_0EEENSP_ISR_LSR_1EEENSP_INSQ_7ScaleInELSU_0EEESV_EEEEEENSA_6LayoutISE_NSB_IJNSC_ILi0EEESZ_SZ_EEEEENSB_IJNSA_10UnderscoreES12_S12_EEEEENS7_6detail27Sm100ImplicitGemmTileTraitsINSA_20SM90_TMA_LOAD_IM2COLENSA_14ComposedLayoutINSA_7SwizzleILi1ELi4ELi3EEENSA_18smem_ptr_flag_bitsILi8EEENSY_INSB_IJNSC_ILi8EEESH_EEENSB_IJSH_SD_EEEEEEEvEENS16_INSA_13SM90_TMA_LOADENS18_INS19_ILi2ELi4ELi3EEES1C_NSY_INSB_IJSG_S1D_EEENSB_IJSD_SG_EEEEEEEvEEEENS_8epilogue10collective18CollectiveEpilogueINS1R_23Sm100TmaWarpSpecializedILi1ELi1ELi32ELb0ELb0EEEJSJ_NSB_IJNSY_ISG_SD_EES1W_EEESK_NSB_IJNSB_IJlllEEESD_SZ_EEESK_S1Z_NS1R_6fusion15FusionCallbacksIS1V_NS20_17LinearCombinationISK_fSK_fLNS_15FloatRoundStyleE2EEESJ_S1X_JEEENSA_5SM1004TMEM4LOAD26SM100_TMEM_LOAD_16dp32b32xES17_NS18_IS1K_S1C_NSY_INSB_IJS1D_SG_EEENSB_IJSG_SD_EEEEEEENSA_39AutoVectorizingCopyWithAssumedAlignmentILi128EEENSA_21SM90_TMA_STORE_IM2COLES2D_S2F_S2F_EEEvvEEEEvNT_6ParamsE --------------------------
	.section	.nv.shared._ZN7cutlass13device_kernelINS_4conv6kernel13ConvUniversalINS1_16ConvProblemShapeILNS1_8OperatorE1ELi2EEENS1_10collective14CollectiveConvINS1_47MainloopSm100TmaUmmaWarpSpecializedImplicitGemmILS5_1ELi54ELi2ELi1ELi2EN4cute5tupleIJNSA_1CILi1EEESD_SD_EEEEENSB_IJNSC_ILi64EEESG_NSB_IJNSC_ILi32EEEEEEEEENS_12float_e4m3_tESK_NSA_8TiledMMAINSA_8MMA_AtomIJNSA_10MMA_TraitsINSA_19SM100_MMA_F8F6F4_SSEJSK_SK_fSG_SG_NSA_17integral_constantINSA_4UMMA5MajorELSR_0EEENSP_ISR_LSR_1EEENSP_INSQ_7ScaleInELSU_0EEESV_EEEEEENSA_6LayoutISE_NSB_IJNSC_ILi0EEESZ_SZ_EEEEENSB_IJNSA_10UnderscoreES12_S12_EEEEENS7_6detail27Sm100ImplicitGemmTileTraitsINSA_20SM90_TMA_LOAD_IM2COLENSA_14ComposedLayoutINSA_7SwizzleILi1ELi4ELi3EEENSA_18smem_ptr_flag_bitsILi8EEENSY_INSB_IJNSC_ILi8EEESH_EEENSB_IJSH_SD_EEEEEEEvEENS16_INSA_13SM90_TMA_LOADENS18_INS19_ILi2ELi4ELi3EEES1C_NSY_INSB_IJSG_S1D_EEENSB_IJSD_SG_EEEEEEEvEEEENS_8epilogue10collective18CollectiveEpilogueINS1R_23Sm100TmaWarpSpecializedILi1ELi1ELi32ELb0ELb0EEEJSJ_NSB_IJNSY_ISG_SD_EES1W_EEESK_NSB_IJNSB_IJlllEEESD_SZ_EEESK_S1Z_NS1R_6fusion15FusionCallbacksIS1V_NS20_17LinearCombinationISK_fSK_fLNS_15FloatRoundStyleE2EEESJ_S1X_JEEENSA_5SM1004TMEM4LOAD26SM100_TMEM_LOAD_16dp32b32xES17_NS18_IS1K_S1C_NSY_INSB_IJS1D_SG_EEENSB_IJSG_SD_EEEEEEENSA_39AutoVectorizingCopyWithAssumedAlignmentILi128EEENSA_21SM90_TMA_STORE_IM2COLES2D_S2F_S2F_EEEvvEEEEvNT_6ParamsE,"aw",@nobits
	.sectionflags	@""
	.align	16
	.zero		1024


//--------------------- .nv.shared.reserved.0     --------------------------
	.section	.nv.shared.reserved.0,"aw",@nobits
	.weak		__nv_reservedSMEM_offset_0_alias
	.size		__nv_reservedSMEM_offset_0_alias, 0, 64
	.other		__nv_reservedSMEM_offset_0_alias,@"STO_CUDA_RESERVED_SHARED STV_DEFAULT"
__nv_reservedSMEM_offset_0_alias:
	.zero		0
.nv.shared.reserved.0:
	.zero		64
	.weak		__nv_reservedSMEM_tcgen05_partition
	.type		__nv_reservedSMEM_tcgen05_partition,@object
	.size		__nv_reservedSMEM_tcgen05_partition,(.L_0 - __nv_reservedSMEM_tcgen05_partition)
__nv_reservedSMEM_tcgen05_partition:
	.zero		32
.L_0:


//--------------------- .nv.global                --------------------------
	.section	.nv.global,"aw",@nobits
.nv.global:
	.type		_ZN39_INTERNAL_18f084ea_4_k_cu_5d7d134d_27324cute1_E,@object
	.size		_ZN39_INTERNAL_18f084ea_4_k_cu_5d7d134d_27324cute1_E,(_ZN39_INTERNAL_18f084ea_4_k_cu_5d7d134d_27324cuda3std3__45__cpo6cbeginE - _ZN39_INTERNAL_18f084ea_4_k_cu_5d7d134d_27324cute1_E)
_ZN39_INTERNAL_18f084ea_4_k_cu_5d7d134d_27324cute1_E:
	.zero		1
	.type		_ZN39_INTERNAL_18f084ea_4_k_cu_5d7d134d_27324cuda3std3__45__cpo6cbeginE,@object
	.size		_ZN39_INTERNAL_18f084ea_4_k_cu_5d7d134d_27324cuda3std3__45__cpo6cbeginE,(_ZN39_INTERNAL_18f084ea_4_k_cu_5d7d134d_27324cuda3std3__48in_placeE - _ZN39_INTERNAL_18f084ea_4_k_cu_5d7d134d_27324cuda3std3__45__cpo6cbeginE)
_ZN39_INTERNAL_18f084ea_4_k_cu_5d7d134d_27324cuda3std3__45__cpo6cbeginE:
	.zero		1
	.type		_ZN39_INTERNAL_18f084ea_4_k_cu_5d7d134d_27324cuda3std3__48in_placeE,@object
	.size		_ZN39_INTERNAL_18f084ea_4_k_cu_5d7d134d_27324cuda3std3__48in_placeE,(_ZN39_INTERNAL_18f084ea_4_k_cu_5d7d134d_27324cuda3std6ranges3__45__cpo9iter_moveE - _ZN39_INTERNAL_18f084ea_4_k_cu_5d7d134d_27324cuda3std3__48in_placeE)
_ZN39_INTERNAL_18f084ea_4_k_cu_5d7d134d_27324cuda3std3__48in_placeE:
	.zero		1
	.type		_ZN39_INTERNAL_18f084ea_4_k_cu_5d7d134d_27324cuda3std6ranges3__45__cpo9iter_moveE,@object
	.size		_ZN39_INTERNAL_18f084ea_4_k_cu_5d7d134d_27324cuda3std6ranges3__45__cpo9iter_moveE,(_ZN39_INTERNAL_18f084ea_4_k_cu_5d7d134d_27324cuda3std3__45__cpo5beginE - _ZN39_INTERNAL_18f084ea_4_k_cu_5d7d134d_27324cuda3std6ranges3__45__cpo9iter_moveE)
_ZN39_INTERNAL_18f084ea_4_k_cu_5d7d134d_27324cuda3std6ranges3__45__cpo9iter_moveE:
	.zero		1
	.type		_ZN39_INTERNAL_18f084ea_4_k_cu_5d7d134d_27324cuda3std3__45__cpo5beginE,@object
	.size		_ZN39_INTERNAL_18f084ea_4_k_cu_5d7d134d_27324cuda3std3__45__cpo5beginE,(_ZN39_INTERNAL_18f084ea_4_k_cu_5d7d134d_27324cuda3std3__441_GLOBAL__N__18f084ea_4_k_cu_5d7d134d_27326ignoreE - _ZN39_INTERNAL_18f084ea_4_k_cu_5d7d134d_27324cuda3std3__45__cpo5beginE)
_ZN39_INTERNAL_18f084ea_4_k_cu_5d7d134d_27324cuda3std3__45__cpo5beginE:
	.zero		1
	.type		_ZN39_INTERNAL_18f084ea_4_k_cu_5d7d134d_27324cuda3std3__441_GLOBAL__N__18f084ea_4_k_cu_5d7d134d_27326ignoreE,@object
	.size		_ZN39_INTERNAL_18f084ea_4_k_cu_5d7d134d_27324cuda3std3__441_GLOBAL__N__18f084ea_4_k_cu_5d7d134d_27326ignoreE,(_ZN39_INTERNAL_18f084ea_4_k_cu_5d7d134d_27324cute7productE - _ZN39_INTERNAL_18f084ea_4_k_cu_5d7d134d_27324cuda3std3__441_GLOBAL__N__18f084ea_4_k_cu_5d7d134d_27326ignoreE)
_ZN39_INTERNAL_18f084ea_4_k_cu_5d7d134d_27324cuda3std3__441_GLOBAL__N__18f084ea_4_k_cu_5d7d134d_27326ignoreE:
	.zero		1
	.type		_ZN39_INTERNAL_18f084ea_4_k_cu_5d7d134d_27324cute7productE,@object
	.size		_ZN39_INTERNAL_18f084ea_4_k_cu_5d7d134d_27324cute7productE,(_ZN39_INTERNAL_18f084ea_4_k_cu_5d7d134d_27324cuda3std3__45__cpo3endE - _ZN39_INTERNAL_18f084ea_4_k_cu_5d7d134d_27324cute7productE)
_ZN39_INTERNAL_18f084ea_4_k_cu_5d7d134d_27324cute7productE:
	.zero		1
	.type		_ZN39_INTERNAL_18f084ea_4_k_cu_5d7d134d_27324cuda3std3__45__cpo3endE,@object
	.size		_ZN39_INTERNAL_18f084ea_4_k_cu_5d7d134d_27324cuda3std3__45__cpo3endE,(_ZN39_INTERNAL_18f084ea_4_k_cu_5d7d134d_27324cuda3std3__419piecewise_constructE - _ZN39_INTERNAL_18f084ea_4_k_cu_5d7d134d_27324cuda3std3__45__cpo3endE)
_ZN39_INTERNAL_18f084ea_4_k_cu_5d7d134d_27324cuda3std3__45__cpo3endE:
	.zero		1
	.type		_ZN39_INTERNAL_18f084ea_4_k_cu_5d7d134d_27324cuda3std3__419piecewise_constructE,@object
	.size		_ZN39_INTERNAL_18f084ea_4_k_cu_5d7d134d_27324cuda3std3__419piecewise_constructE,(_ZN39_INTERNAL_18f084ea_4_k_cu_5d7d134d_27324cuda3std3__45__cpo4cendE - _ZN39_INTERNAL_18f084ea_4_k_cu_5d7d134d_27324cuda3std3__419piecewise_constructE)
_ZN39_INTERNAL_18f084ea_4_k_cu_5d7d134d_27324cuda3std3__419piecewise_constructE:
	.zero		1
	.type		_ZN39_INTERNAL_18f084ea_4_k_cu_5d7d134d_27324cuda3std3__45__cpo4cendE,@object
	.size		_ZN39_INTERNAL_18f084ea_4_k_cu_5d7d134d_27324cuda3std3__45__cpo4cendE,(_ZN39_INTERNAL_18f084ea_4_k_cu_5d7d134d_27324cuda3std6ranges3__45__cpo4swapE - _ZN39_INTERNAL_18f084ea_4_k_cu_5d7d134d_27324cuda3std3__45__cpo4cendE)
_ZN39_INTERNAL_18f084ea_4_k_cu_5d7d134d_27324cuda3std3__45__cpo4cendE:
	.zero		1
	.type		_ZN39_INTERNAL_18f084ea_4_k_cu_5d7d134d_27324cuda3std6ranges3__45__cpo4swapE,@object
	.size		_ZN39_INTERNAL_18f084ea_4_k_cu_5d7d134d_27324cuda3std6ranges3__45__cpo4swapE,(.L_10 - _ZN39_INTERNAL_18f084ea_4_k_cu_5d7d134d_27324cuda3std6ranges3__45__cpo4swapE)
_ZN39_INTERNAL_18f084ea_4_k_cu_5d7d134d_27324cuda3std6ranges3__45__cpo4swapE:
	.zero		1
.L_10:


//--------------------- .nv.constant0._ZN7cutlass13device_kernelINS_4conv6kernel13ConvUniversalINS1_16ConvProblemShapeILNS1_8OperatorE1ELi2EEENS1_10collective14CollectiveConvINS1_47MainloopSm100TmaUmmaWarpSpecializedImplicitGemmILS5_1ELi54ELi2ELi1ELi2EN4cute5tupleIJNSA_1CILi1EEESD_SD_EEEEENSB_IJNSC_ILi64EEESG_NSB_IJNSC_ILi32EEEEEEEEENS_12float_e4m3_tESK_NSA_8TiledMMAINSA_8MMA_AtomIJNSA_10MMA_TraitsINSA_19SM100_MMA_F8F6F4_SSEJSK_SK_fSG_SG_NSA_17integral_constantINSA_4UMMA5MajorELSR_0EEENSP_ISR_LSR_1EEENSP_INSQ_7ScaleInELSU_0EEESV_EEEEEENSA_6LayoutISE_NSB_IJNSC_ILi0EEESZ_SZ_EEEEENSB_IJNSA_10UnderscoreES12_S12_EEEEENS7_6detail27Sm100ImplicitGemmTileTraitsINSA_20SM90_TMA_LOAD_IM2COLENSA_14ComposedLayoutINSA_7SwizzleILi1ELi4ELi3EEENSA_18smem_ptr_flag_bitsILi8EEENSY_INSB_IJNSC_ILi8EEESH_EEENSB_IJSH_SD_EEEEEEEvEENS16_INSA_13SM90_TMA_LOADENS18_INS19_ILi2ELi4ELi3EEES1C_NSY_INSB_IJSG_S1D_EEENSB_IJSD_SG_EEEEEEEvEEEENS_8epilogue10collective18CollectiveEpilogueINS1R_23Sm100TmaWarpSpecializedILi1ELi1ELi32ELb0ELb0EEEJSJ_NSB_IJNSY_ISG_SD_EES1W_EEESK_NSB_IJNSB_IJlllEEESD_SZ_EEESK_S1Z_NS1R_6fusion15FusionCallbacksIS1V_NS20_17LinearCombinationISK_fSK_fLNS_15FloatRoundStyleE2EEESJ_S1X_JEEENSA_5SM1004TMEM4LOAD26SM100_TMEM_LOAD_16dp32b32xES17_NS18_IS1K_S1C_NSY_INSB_IJS1D_SG_EEENSB_IJSG_SD_EEEEEEENSA_39AutoVectorizingCopyWithAssumedAlignmentILi128EEENSA_21SM90_TMA_STORE_IM2COLES2D_S2F_S2F_EEEvvEEEEvNT_6ParamsE --------------------------
	.section	.nv.constant0._ZN7cutlass13device_kernelINS_4conv6kernel13ConvUniversalINS1_16ConvProblemShapeILNS1_8OperatorE1ELi2EEENS1_10collective14CollectiveConvINS1_47MainloopSm100TmaUmmaWarpSpecializedImplicitGemmILS5_1ELi54ELi2ELi1ELi2EN4cute5tupleIJNSA_1CILi1EEESD_SD_EEEEENSB_IJNSC_ILi64EEESG_NSB_IJNSC_ILi32EEEEEEEEENS_12float_e4m3_tESK_NSA_8TiledMMAINSA_8MMA_AtomIJNSA_10MMA_TraitsINSA_19SM100_MMA_F8F6F4_SSEJSK_SK_fSG_SG_NSA_17integral_constantINSA_4UMMA5MajorELSR_0EEENSP_ISR_LSR_1EEENSP_INSQ_7ScaleInELSU_0EEESV_EEEEEENSA_6LayoutISE_NSB_IJNSC_ILi0EEESZ_SZ_EEEEENSB_IJNSA_10UnderscoreES12_S12_EEEEENS7_6detail27Sm100ImplicitGemmTileTraitsINSA_20SM90_TMA_LOAD_IM2COLENSA_14ComposedLayoutINSA_7SwizzleILi1ELi4ELi3EEENSA_18smem_ptr_flag_bitsILi8EEENSY_INSB_IJNSC_ILi8EEESH_EEENSB_IJSH_SD_EEEEEEEvEENS16_INSA_13SM90_TMA_LOADENS18_INS19_ILi2ELi4ELi3EEES1C_NSY_INSB_IJSG_S1D_EEENSB_IJSD_SG_EEEEEEEvEEEENS_8epilogue10collective18CollectiveEpilogueINS1R_23Sm100TmaWarpSpecializedILi1ELi1ELi32ELb0ELb0EEEJSJ_NSB_IJNSY_ISG_SD_EES1W_EEESK_NSB_IJNSB_IJlllEEESD_SZ_EEESK_S1Z_NS1R_6fusion15FusionCallbacksIS1V_NS20_17LinearCombinationISK_fSK_fLNS_15FloatRoundStyleE2EEESJ_S1X_JEEENSA_5SM1004TMEM4LOAD26SM100_TMEM_LOAD_16dp32b32xES17_NS18_IS1K_S1C_NSY_INSB_IJS1D_SG_EEENSB_IJSG_SD_EEEEEEENSA_39AutoVectorizingCopyWithAssumedAlignmentILi128EEENSA_21SM90_TMA_STORE_IM2COLES2D_S2F_S2F_EEEvvEEEEvNT_6ParamsE,"a",@progbits
	.sectionflags	@""
	.align	4
.nv.constant0._ZN7cutlass13device_kernelINS_4conv6kernel13ConvUniversalINS1_16ConvProblemShapeILNS1_8OperatorE1ELi2EEENS1_10collective14CollectiveConvINS1_47MainloopSm100TmaUmmaWarpSpecializedImplicitGemmILS5_1ELi54ELi2ELi1ELi2EN4cute5tupleIJNSA_1CILi1EEESD_SD_EEEEENSB_IJNSC_ILi64EEESG_NSB_IJNSC_ILi32EEEEEEEEENS_12float_e4m3_tESK_NSA_8TiledMMAINSA_8MMA_AtomIJNSA_10MMA_TraitsINSA_19SM100_MMA_F8F6F4_SSEJSK_SK_fSG_SG_NSA_17integral_constantINSA_4UMMA5MajorELSR_0EEENSP_ISR_LSR_1EEENSP_INSQ_7ScaleInELSU_0EEESV_EEEEEENSA_6LayoutISE_NSB_IJNSC_ILi0EEESZ_SZ_EEEEENSB_IJNSA_10UnderscoreES12_S12_EEEEENS7_6detail27Sm100ImplicitGemmTileTraitsINSA_20SM90_TMA_LOAD_IM2COLENSA_14ComposedLayoutINSA_7SwizzleILi1ELi4ELi3EEENSA_18smem_ptr_flag_bitsILi8EEENSY_INSB_IJNSC_ILi8EEESH_EEENSB_IJSH_SD_EEEEEEEvEENS16_INSA_13SM90_TMA_LOADENS18_INS19_ILi2ELi4ELi3EEES1C_NSY_INSB_IJSG_S1D_EEENSB_IJSD_SG_EEEEEEEvEEEENS_8epilogue10collective18CollectiveEpilogueINS1R_23Sm100TmaWarpSpecializedILi1ELi1ELi32ELb0ELb0EEEJSJ_NSB_IJNSY_ISG_SD_EES1W_EEESK_NSB_IJNSB_IJlllEEESD_SZ_EEESK_S1Z_NS1R_6fusion15FusionCallbacksIS1V_NS20_17LinearCombinationISK_fSK_fLNS_15FloatRoundStyleE2EEESJ_S1X_JEEENSA_5SM1004TMEM4LOAD26SM100_TMEM_LOAD_16dp32b32xES17_NS18_IS1K_S1C_NSY_INSB_IJS1D_SG_EEENSB_IJSG_SD_EEEEEEENSA_39AutoVectorizingCopyWithAssumedAlignmentILi128EEENSA_21SM90_TMA_STORE_IM2COLES2D_S2F_S2F_EEEvvEEEEvNT_6ParamsE:
	.zero		2944


//--------------------- SYMBOLS --------------------------

	.type		.nv.reservedSmem.offset0,@object
	.size		.nv.reservedSmem.offset0,0x4
	.type		.nv.reservedSmem.cap,@object
	.size		.nv.reservedSmem.cap,0x4
	.type		__assertfail,@function
